//
// Generated by NVIDIA NVVM Compiler
//
// Compiler Build ID: CL-36424714
// Cuda compilation tools, release 13.0, V13.0.88
// Based on NVVM 20.0.0
//

.version 9.0
.target sm_100
.address_size 64

	// .globl	_Z12performMultsPdS_ii
.global .align 1 .b8 _ZN34_INTERNAL_5a39d707_4_k_cu_6b6f8f114cuda3std3__45__cpo5beginE[1];
.global .align 1 .b8 _ZN34_INTERNAL_5a39d707_4_k_cu_6b6f8f114cuda3std3__45__cpo3endE[1];
.global .align 1 .b8 _ZN34_INTERNAL_5a39d707_4_k_cu_6b6f8f114cuda3std3__45__cpo6cbeginE[1];
.global .align 1 .b8 _ZN34_INTERNAL_5a39d707_4_k_cu_6b6f8f114cuda3std3__45__cpo4cendE[1];
.global .align 1 .b8 _ZN34_INTERNAL_5a39d707_4_k_cu_6b6f8f114cuda3std3__45__cpo6rbeginE[1];
.global .align 1 .b8 _ZN34_INTERNAL_5a39d707_4_k_cu_6b6f8f114cuda3std3__45__cpo4rendE[1];
.global .align 1 .b8 _ZN34_INTERNAL_5a39d707_4_k_cu_6b6f8f114cuda3std3__45__cpo7crbeginE[1];
.global .align 1 .b8 _ZN34_INTERNAL_5a39d707_4_k_cu_6b6f8f114cuda3std3__45__cpo5crendE[1];
.global .align 1 .b8 _ZN34_INTERNAL_5a39d707_4_k_cu_6b6f8f114cuda3std3__436_GLOBAL__N__5a39d707_4_k_cu_6b6f8f116ignoreE[1];
.global .align 1 .b8 _ZN34_INTERNAL_5a39d707_4_k_cu_6b6f8f114cuda3std3__419piecewise_constructE[1];
.global .align 1 .b8 _ZN34_INTERNAL_5a39d707_4_k_cu_6b6f8f114cuda3std3__48in_placeE[1];
.global .align 1 .b8 _ZN34_INTERNAL_5a39d707_4_k_cu_6b6f8f114cuda3std3__420unreachable_sentinelE[1];
.global .align 1 .b8 _ZN34_INTERNAL_5a39d707_4_k_cu_6b6f8f114cuda3std3__47nulloptE[1];
.global .align 1 .b8 _ZN34_INTERNAL_5a39d707_4_k_cu_6b6f8f114cuda3std3__48unexpectE[1];
.global .align 1 .b8 _ZN34_INTERNAL_5a39d707_4_k_cu_6b6f8f114cuda3std6ranges3__45__cpo4swapE[1];
.global .align 1 .b8 _ZN34_INTERNAL_5a39d707_4_k_cu_6b6f8f114cuda3std6ranges3__45__cpo9iter_moveE[1];
.global .align 1 .b8 _ZN34_INTERNAL_5a39d707_4_k_cu_6b6f8f114cuda3std6ranges3__45__cpo5beginE[1];
.global .align 1 .b8 _ZN34_INTERNAL_5a39d707_4_k_cu_6b6f8f114cuda3std6ranges3__45__cpo3endE[1];
.global .align 1 .b8 _ZN34_INTERNAL_5a39d707_4_k_cu_6b6f8f114cuda3std6ranges3__45__cpo6cbeginE[1];
.global .align 1 .b8 _ZN34_INTERNAL_5a39d707_4_k_cu_6b6f8f114cuda3std6ranges3__45__cpo4cendE[1];
.global .align 1 .b8 _ZN34_INTERNAL_5a39d707_4_k_cu_6b6f8f114cuda3std6ranges3__45__cpo7advanceE[1];
.global .align 1 .b8 _ZN34_INTERNAL_5a39d707_4_k_cu_6b6f8f114cuda3std6ranges3__45__cpo9iter_swapE[1];
.global .align 1 .b8 _ZN34_INTERNAL_5a39d707_4_k_cu_6b6f8f114cuda3std6ranges3__45__cpo4nextE[1];
.global .align 1 .b8 _ZN34_INTERNAL_5a39d707_4_k_cu_6b6f8f114cuda3std6ranges3__45__cpo4prevE[1];
.global .align 1 .b8 _ZN34_INTERNAL_5a39d707_4_k_cu_6b6f8f114cuda3std6ranges3__45__cpo4dataE[1];
.global .align 1 .b8 _ZN34_INTERNAL_5a39d707_4_k_cu_6b6f8f114cuda3std6ranges3__45__cpo5cdataE[1];
.global .align 1 .b8 _ZN34_INTERNAL_5a39d707_4_k_cu_6b6f8f114cuda3std6ranges3__45__cpo4sizeE[1];
.global .align 1 .b8 _ZN34_INTERNAL_5a39d707_4_k_cu_6b6f8f114cuda3std6ranges3__45__cpo5ssizeE[1];
.global .align 1 .b8 _ZN34_INTERNAL_5a39d707_4_k_cu_6b6f8f114cuda3std6ranges3__45__cpo8distanceE[1];
.global .align 1 .b8 _ZN34_INTERNAL_5a39d707_4_k_cu_6b6f8f116thrust24THRUST_300001_SM_1000_NS8cuda_cub3parE[1];
.global .align 1 .b8 _ZN34_INTERNAL_5a39d707_4_k_cu_6b6f8f116thrust24THRUST_300001_SM_1000_NS8cuda_cub10par_nosyncE[1];
.global .align 1 .b8 _ZN34_INTERNAL_5a39d707_4_k_cu_6b6f8f116thrust24THRUST_300001_SM_1000_NS6system6detail10sequential3seqE[1];
.global .align 1 .b8 _ZN34_INTERNAL_5a39d707_4_k_cu_6b6f8f116thrust24THRUST_300001_SM_1000_NS12placeholders2_1E[1];
.global .align 1 .b8 _ZN34_INTERNAL_5a39d707_4_k_cu_6b6f8f116thrust24THRUST_300001_SM_1000_NS12placeholders2_2E[1];
.global .align 1 .b8 _ZN34_INTERNAL_5a39d707_4_k_cu_6b6f8f116thrust24THRUST_300001_SM_1000_NS12placeholders2_3E[1];
.global .align 1 .b8 _ZN34_INTERNAL_5a39d707_4_k_cu_6b6f8f116thrust24THRUST_300001_SM_1000_NS12placeholders2_4E[1];
.global .align 1 .b8 _ZN34_INTERNAL_5a39d707_4_k_cu_6b6f8f116thrust24THRUST_300001_SM_1000_NS12placeholders2_5E[1];
.global .align 1 .b8 _ZN34_INTERNAL_5a39d707_4_k_cu_6b6f8f116thrust24THRUST_300001_SM_1000_NS12placeholders2_6E[1];
.global .align 1 .b8 _ZN34_INTERNAL_5a39d707_4_k_cu_6b6f8f116thrust24THRUST_300001_SM_1000_NS12placeholders2_7E[1];
.global .align 1 .b8 _ZN34_INTERNAL_5a39d707_4_k_cu_6b6f8f116thrust24THRUST_300001_SM_1000_NS12placeholders2_8E[1];
.global .align 1 .b8 _ZN34_INTERNAL_5a39d707_4_k_cu_6b6f8f116thrust24THRUST_300001_SM_1000_NS12placeholders2_9E[1];
.global .align 1 .b8 _ZN34_INTERNAL_5a39d707_4_k_cu_6b6f8f116thrust24THRUST_300001_SM_1000_NS12placeholders3_10E[1];
.global .align 1 .b8 _ZN34_INTERNAL_5a39d707_4_k_cu_6b6f8f116thrust24THRUST_300001_SM_1000_NS3seqE[1];

.visible .entry _Z12performMultsPdS_ii(
	.param .u64 .ptr .align 1 _Z12performMultsPdS_ii_param_0,
	.param .u64 .ptr .align 1 _Z12performMultsPdS_ii_param_1,
	.param .u32 _Z12performMultsPdS_ii_param_2,
	.param .u32 _Z12performMultsPdS_ii_param_3
)
{
	.reg .pred 	%p<2>;
	.reg .b32 	%r<8>;
	.reg .b64 	%rd<9>;
	.reg .b64 	%fd<4>;

	ld.param.u64 	%rd1, [_Z12performMultsPdS_ii_param_0];
	ld.param.u64 	%rd2, [_Z12performMultsPdS_ii_param_1];
	ld.param.u32 	%r2, [_Z12performMultsPdS_ii_param_2];
	ld.param.u32 	%r3, [_Z12performMultsPdS_ii_param_3];
	mov.u32 	%r4, %ctaid.x;
	mov.u32 	%r5, %ntid.x;
	mov.u32 	%r6, %tid.x;
	mad.lo.s32 	%r1, %r4, %r5, %r6;
	setp.ge.s32 	%p1, %r1, %r3;
	@%p1 bra 	$L__BB0_2;
	cvta.to.global.u64 	%rd3, %rd2;
	cvta.to.global.u64 	%rd4, %rd1;
	rem.s32 	%r7, %r1, %r2;
	mul.wide.s32 	%rd5, %r7, 8;
	add.s64 	%rd6, %rd3, %rd5;
	ld.global.f64 	%fd1, [%rd6];
	mul.wide.s32 	%rd7, %r1, 8;
	add.s64 	%rd8, %rd4, %rd7;
	ld.global.f64 	%fd2, [%rd8];
	mul.f64 	%fd3, %fd1, %fd2;
	st.global.f64 	[%rd8], %fd3;
$L__BB0_2:
	ret;

}
	// .globl	_Z9matrixMulPdS_S_ii
.visible .entry _Z9matrixMulPdS_S_ii(
	.param .u64 .ptr .align 1 _Z9matrixMulPdS_S_ii_param_0,
	.param .u64 .ptr .align 1 _Z9matrixMulPdS_S_ii_param_1,
	.param .u64 .ptr .align 1 _Z9matrixMulPdS_S_ii_param_2,
	.param .u32 _Z9matrixMulPdS_S_ii_param_3,
	.param .u32 _Z9matrixMulPdS_S_ii_param_4
)
{
	.reg .pred 	%p<11>;
	.reg .b32 	%r<91>;
	.reg .b64 	%rd<16>;
	.reg .b64 	%fd<92>;

	ld.param.u64 	%rd4, [_Z9matrixMulPdS_S_ii_param_0];
	ld.param.u64 	%rd3, [_Z9matrixMulPdS_S_ii_param_2];
	ld.param.u32 	%r37, [_Z9matrixMulPdS_S_ii_param_3];
	cvta.to.global.u64 	%rd1, %rd4;
	mov.u32 	%r38, %ctaid.x;
	mov.u32 	%r39, %ntid.x;
	mul.lo.s32 	%r1, %r38, %r39;
	mov.u32 	%r2, %tid.x;
	add.s32 	%r3, %r1, %r2;
	rem.s32 	%r40, %r3, %r37;
	setp.ne.s32 	%p1, %r40, 0;
	@%p1 bra 	$L__BB1_16;
	setp.lt.s32 	%p2, %r37, 1;
	mov.f64 	%fd91, 0d0000000000000000;
	@%p2 bra 	$L__BB1_15;
	and.b32  	%r4, %r37, 15;
	setp.lt.u32 	%p3, %r37, 16;
	mov.b32 	%r82, 0;
	mov.u32 	%r90, %r82;
	@%p3 bra 	$L__BB1_5;
	and.b32  	%r82, %r37, 2147483632;
	neg.s32 	%r76, %r82;
	add.s64 	%rd2, %rd1, 64;
	mov.b32 	%r90, 0;
	mov.u32 	%r75, %r3;
$L__BB1_4:
	.pragma "nounroll";
	mul.wide.s32 	%rd5, %r75, 8;
	add.s64 	%rd6, %rd2, %rd5;
	ld.global.f64 	%fd4, [%rd6+-64];
	cvt.rn.f64.s32 	%fd5, %r90;
	add.f64 	%fd6, %fd4, %fd5;
	cvt.rzi.s32.f64 	%r44, %fd6;
	ld.global.f64 	%fd7, [%rd6+-56];
	cvt.rn.f64.s32 	%fd8, %r44;
	add.f64 	%fd9, %fd7, %fd8;
	cvt.rzi.s32.f64 	%r45, %fd9;
	ld.global.f64 	%fd10, [%rd6+-48];
	cvt.rn.f64.s32 	%fd11, %r45;
	add.f64 	%fd12, %fd10, %fd11;
	cvt.rzi.s32.f64 	%r46, %fd12;
	ld.global.f64 	%fd13, [%rd6+-40];
	cvt.rn.f64.s32 	%fd14, %r46;
	add.f64 	%fd15, %fd13, %fd14;
	cvt.rzi.s32.f64 	%r47, %fd15;
	ld.global.f64 	%fd16, [%rd6+-32];
	cvt.rn.f64.s32 	%fd17, %r47;
	add.f64 	%fd18, %fd16, %fd17;
	cvt.rzi.s32.f64 	%r48, %fd18;
	ld.global.f64 	%fd19, [%rd6+-24];
	cvt.rn.f64.s32 	%fd20, %r48;
	add.f64 	%fd21, %fd19, %fd20;
	cvt.rzi.s32.f64 	%r49, %fd21;
	ld.global.f64 	%fd22, [%rd6+-16];
	cvt.rn.f64.s32 	%fd23, %r49;
	add.f64 	%fd24, %fd22, %fd23;
	cvt.rzi.s32.f64 	%r50, %fd24;
	ld.global.f64 	%fd25, [%rd6+-8];
	cvt.rn.f64.s32 	%fd26, %r50;
	add.f64 	%fd27, %fd25, %fd26;
	cvt.rzi.s32.f64 	%r51, %fd27;
	ld.global.f64 	%fd28, [%rd6];
	cvt.rn.f64.s32 	%fd29, %r51;
	add.f64 	%fd30, %fd28, %fd29;
	cvt.rzi.s32.f64 	%r52, %fd30;
	ld.global.f64 	%fd31, [%rd6+8];
	cvt.rn.f64.s32 	%fd32, %r52;
	add.f64 	%fd33, %fd31, %fd32;
	cvt.rzi.s32.f64 	%r53, %fd33;
	ld.global.f64 	%fd34, [%rd6+16];
	cvt.rn.f64.s32 	%fd35, %r53;
	add.f64 	%fd36, %fd34, %fd35;
	cvt.rzi.s32.f64 	%r54, %fd36;
	ld.global.f64 	%fd37, [%rd6+24];
	cvt.rn.f64.s32 	%fd38, %r54;
	add.f64 	%fd39, %fd37, %fd38;
	cvt.rzi.s32.f64 	%r55, %fd39;
	ld.global.f64 	%fd40, [%rd6+32];
	cvt.rn.f64.s32 	%fd41, %r55;
	add.f64 	%fd42, %fd40, %fd41;
	cvt.rzi.s32.f64 	%r56, %fd42;
	ld.global.f64 	%fd43, [%rd6+40];
	cvt.rn.f64.s32 	%fd44, %r56;
	add.f64 	%fd45, %fd43, %fd44;
	cvt.rzi.s32.f64 	%r57, %fd45;
	ld.global.f64 	%fd46, [%rd6+48];
	cvt.rn.f64.s32 	%fd47, %r57;
	add.f64 	%fd48, %fd46, %fd47;
	cvt.rzi.s32.f64 	%r58, %fd48;
	ld.global.f64 	%fd49, [%rd6+56];
	cvt.rn.f64.s32 	%fd50, %r58;
	add.f64 	%fd51, %fd49, %fd50;
	cvt.rzi.s32.f64 	%r90, %fd51;
	add.s32 	%r76, %r76, 16;
	add.s32 	%r75, %r75, 16;
	setp.ne.s32 	%p4, %r76, 0;
	@%p4 bra 	$L__BB1_4;
$L__BB1_5:
	setp.eq.s32 	%p5, %r4, 0;
	@%p5 bra 	$L__BB1_14;
	and.b32  	%r16, %r37, 7;
	setp.lt.u32 	%p6, %r4, 8;
	@%p6 bra 	$L__BB1_8;
	add.s32 	%r60, %r82, %r3;
	mul.wide.s32 	%rd7, %r60, 8;
	add.s64 	%rd8, %rd1, %rd7;
	ld.global.f64 	%fd52, [%rd8];
	cvt.rn.f64.s32 	%fd53, %r90;
	add.f64 	%fd54, %fd52, %fd53;
	cvt.rzi.s32.f64 	%r61, %fd54;
	ld.global.f64 	%fd55, [%rd8+8];
	cvt.rn.f64.s32 	%fd56, %r61;
	add.f64 	%fd57, %fd55, %fd56;
	cvt.rzi.s32.f64 	%r62, %fd57;
	ld.global.f64 	%fd58, [%rd8+16];
	cvt.rn.f64.s32 	%fd59, %r62;
	add.f64 	%fd60, %fd58, %fd59;
	cvt.rzi.s32.f64 	%r63, %fd60;
	ld.global.f64 	%fd61, [%rd8+24];
	cvt.rn.f64.s32 	%fd62, %r63;
	add.f64 	%fd63, %fd61, %fd62;
	cvt.rzi.s32.f64 	%r64, %fd63;
	ld.global.f64 	%fd64, [%rd8+32];
	cvt.rn.f64.s32 	%fd65, %r64;
	add.f64 	%fd66, %fd64, %fd65;
	cvt.rzi.s32.f64 	%r65, %fd66;
	ld.global.f64 	%fd67, [%rd8+40];
	cvt.rn.f64.s32 	%fd68, %r65;
	add.f64 	%fd69, %fd67, %fd68;
	cvt.rzi.s32.f64 	%r66, %fd69;
	ld.global.f64 	%fd70, [%rd8+48];
	cvt.rn.f64.s32 	%fd71, %r66;
	add.f64 	%fd72, %fd70, %fd71;
	cvt.rzi.s32.f64 	%r67, %fd72;
	ld.global.f64 	%fd73, [%rd8+56];
	cvt.rn.f64.s32 	%fd74, %r67;
	add.f64 	%fd75, %fd73, %fd74;
	cvt.rzi.s32.f64 	%r90, %fd75;
	add.s32 	%r82, %r82, 8;
$L__BB1_8:
	setp.eq.s32 	%p7, %r16, 0;
	@%p7 bra 	$L__BB1_14;
	and.b32  	%r22, %r37, 3;
	setp.lt.u32 	%p8, %r16, 4;
	@%p8 bra 	$L__BB1_11;
	add.s32 	%r69, %r82, %r3;
	mul.wide.s32 	%rd9, %r69, 8;
	add.s64 	%rd10, %rd1, %rd9;
	ld.global.f64 	%fd76, [%rd10];
	cvt.rn.f64.s32 	%fd77, %r90;
	add.f64 	%fd78, %fd76, %fd77;
	cvt.rzi.s32.f64 	%r70, %fd78;
	ld.global.f64 	%fd79, [%rd10+8];
	cvt.rn.f64.s32 	%fd80, %r70;
	add.f64 	%fd81, %fd79, %fd80;
	cvt.rzi.s32.f64 	%r71, %fd81;
	ld.global.f64 	%fd82, [%rd10+16];
	cvt.rn.f64.s32 	%fd83, %r71;
	add.f64 	%fd84, %fd82, %fd83;
	cvt.rzi.s32.f64 	%r72, %fd84;
	ld.global.f64 	%fd85, [%rd10+24];
	cvt.rn.f64.s32 	%fd86, %r72;
	add.f64 	%fd87, %fd85, %fd86;
	cvt.rzi.s32.f64 	%r90, %fd87;
	add.s32 	%r82, %r82, 4;
$L__BB1_11:
	setp.eq.s32 	%p9, %r22, 0;
	@%p9 bra 	$L__BB1_14;
	add.s32 	%r73, %r2, %r82;
	add.s32 	%r88, %r73, %r1;
	neg.s32 	%r87, %r22;
$L__BB1_13:
	.pragma "nounroll";
	mul.wide.s32 	%rd11, %r88, 8;
	add.s64 	%rd12, %rd1, %rd11;
	ld.global.f64 	%fd88, [%rd12];
	cvt.rn.f64.s32 	%fd89, %r90;
	add.f64 	%fd90, %fd88, %fd89;
	cvt.rzi.s32.f64 	%r90, %fd90;
	add.s32 	%r88, %r88, 1;
	add.s32 	%r87, %r87, 1;
	setp.ne.s32 	%p10, %r87, 0;
	@%p10 bra 	$L__BB1_13;
$L__BB1_14:
	cvt.rn.f64.s32 	%fd91, %r90;
$L__BB1_15:
	div.s32 	%r74, %r3, %r37;
	cvta.to.global.u64 	%rd13, %rd3;
	mul.wide.s32 	%rd14, %r74, 8;
	add.s64 	%rd15, %rd13, %rd14;
	st.global.f64 	[%rd15], %fd91;
$L__BB1_16:
	ret;

}
	// .globl	_ZN3cub18CUB_300001_SM_10006detail11EmptyKernelIvEEvv
.visible .entry _ZN3cub18CUB_300001_SM_10006detail11EmptyKernelIvEEvv()
{


	ret;

}
	// .globl	_ZN3cub18CUB_300001_SM_10006detail8for_each13static_kernelINS2_12policy_hub_t12policy_500_tEmN6thrust24THRUST_300001_SM_1000_NS8cuda_cub20__uninitialized_fill7functorINS7_10device_ptrIdEEdEEEEvT0_T1_
.visible .entry _ZN3cub18CUB_300001_SM_10006detail8for_each13static_kernelINS2_12policy_hub_t12policy_500_tEmN6thrust24THRUST_300001_SM_1000_NS8cuda_cub20__uninitialized_fill7functorINS7_10device_ptrIdEEdEEEEvT0_T1_(
	.param .u64 _ZN3cub18CUB_300001_SM_10006detail8for_each13static_kernelINS2_12policy_hub_t12policy_500_tEmN6thrust24THRUST_300001_SM_1000_NS8cuda_cub20__uninitialized_fill7functorINS7_10device_ptrIdEEdEEEEvT0_T1__param_0,
	.param .align 8 .b8 _ZN3cub18CUB_300001_SM_10006detail8for_each13static_kernelINS2_12policy_hub_t12policy_500_tEmN6thrust24THRUST_300001_SM_1000_NS8cuda_cub20__uninitialized_fill7functorINS7_10device_ptrIdEEdEEEEvT0_T1__param_1[16]
)
.maxntid 256
{
	.reg .pred 	%p<4>;
	.reg .b32 	%r<5>;
	.reg .b64 	%rd<16>;
	.reg .b64 	%fd<3>;

	ld.param.f64 	%fd2, [_ZN3cub18CUB_300001_SM_10006detail8for_each13static_kernelINS2_12policy_hub_t12policy_500_tEmN6thrust24THRUST_300001_SM_1000_NS8cuda_cub20__uninitialized_fill7functorINS7_10device_ptrIdEEdEEEEvT0_T1__param_1+8];
	ld.param.u64 	%rd4, [_ZN3cub18CUB_300001_SM_10006detail8for_each13static_kernelINS2_12policy_hub_t12policy_500_tEmN6thrust24THRUST_300001_SM_1000_NS8cuda_cub20__uninitialized_fill7functorINS7_10device_ptrIdEEdEEEEvT0_T1__param_1];
	ld.param.u64 	%rd5, [_ZN3cub18CUB_300001_SM_10006detail8for_each13static_kernelINS2_12policy_hub_t12policy_500_tEmN6thrust24THRUST_300001_SM_1000_NS8cuda_cub20__uninitialized_fill7functorINS7_10device_ptrIdEEdEEEEvT0_T1__param_0];
	mov.u32 	%r2, %ctaid.x;
	mul.wide.u32 	%rd1, %r2, 512;
	sub.s64 	%rd2, %rd5, %rd1;
	setp.lt.u64 	%p1, %rd2, 512;
	@%p1 bra 	$L__BB3_2;
	mov.u32 	%r4, %tid.x;
	cvta.to.global.u64 	%rd11, %rd4;
	cvt.u64.u32 	%rd12, %r4;
	add.s64 	%rd13, %rd1, %rd12;
	shl.b64 	%rd14, %rd13, 3;
	add.s64 	%rd15, %rd11, %rd14;
	st.global.f64 	[%rd15], %fd2;
	st.global.f64 	[%rd15+2048], %fd2;
	bra.uni 	$L__BB3_6;
$L__BB3_2:
	cvta.to.global.u64 	%rd6, %rd4;
	mov.u32 	%r1, %tid.x;
	cvt.u64.u32 	%rd7, %r1;
	setp.le.u64 	%p2, %rd2, %rd7;
	add.s64 	%rd8, %rd1, %rd7;
	shl.b64 	%rd9, %rd8, 3;
	add.s64 	%rd3, %rd6, %rd9;
	@%p2 bra 	$L__BB3_4;
	st.global.f64 	[%rd3], %fd2;
$L__BB3_4:
	add.s32 	%r3, %r1, 256;
	cvt.u64.u32 	%rd10, %r3;
	setp.le.u64 	%p3, %rd2, %rd10;
	@%p3 bra 	$L__BB3_6;
	st.global.f64 	[%rd3+2048], %fd2;
$L__BB3_6:
	ret;

}


// ===== COMPILED SASS (sm_100) =====

	.target	sm_100

	.elftype	@"ET_EXEC"


//--------------------- .note.nv.tkinfo           --------------------------
	.section	.note.nv.tkinfo,"",@"SHT_NOTE"
	.sectionflags	@"SHF_NOTE_NV_TKINFO"
	.tkinfo
        /*0018*/ 	.word	0x00000002
        /*0030*/ 	.string	""
        /*0030*/ 	.string	"ptxas"
        /*0030*/ 	.string	"Cuda compilation tools, release 13.0, V13.0.88"
        /*0030*/ 	.string	"Build cuda_13.0.r13.0/compiler.36424714_0"
        /*0030*/ 	.string	"-arch sm_100 -m 64 "



//--------------------- .note.nv.cuinfo           --------------------------
	.section	.note.nv.cuinfo,"",@"SHT_NOTE"
	.sectionflags	@"SHF_NOTE_NV_CUINFO"
        /*0018*/ 	.short	0x0002
        /*001a*/ 	.short	0x0064
        /*001c*/ 	.short	0x0082
	.zero		2


//--------------------- .nv.info                  --------------------------
	.section	.nv.info,"",@"SHT_CUDA_INFO"
	.align	4


	//----- nvinfo : EIATTR_REGCOUNT
	.align		4
        /*0000*/ 	.byte	0x04, 0x2f
        /*0002*/ 	.short	(.L_44 - .L_43)
	.align		4
.L_43:
        /*0004*/ 	.word	index@(_Z12performMultsPdS_ii)
        /*0008*/ 	.word	0x0000000c


	//----- nvinfo : EIATTR_FRAME_SIZE
	.align		4
.L_44:
        /*000c*/ 	.byte	0x04, 0x11
        /*000e*/ 	.short	(.L_46 - .L_45)
	.align		4
.L_45:
        /*0010*/ 	.word	index@(_Z12performMultsPdS_ii)
        /*0014*/ 	.word	0x00000000


	//----- nvinfo : EIATTR_REGCOUNT
	.align		4
.L_46:
        /*0018*/ 	.byte	0x04, 0x2f
        /*001a*/ 	.short	(.L_48 - .L_47)
	.align		4
.L_47:
        /*001c*/ 	.word	index@(_Z9matrixMulPdS_S_ii)
        /*0020*/ 	.word	0x00000020


	//----- nvinfo : EIATTR_FRAME_SIZE
	.align		4
.L_48:
        /*0024*/ 	.byte	0x04, 0x11
        /*0026*/ 	.short	(.L_50 - .L_49)
	.align		4
.L_49:
        /*0028*/ 	.word	index@(_Z9matrixMulPdS_S_ii)
        /*002c*/ 	.word	0x00000000


	//----- nvinfo : EIATTR_REGCOUNT
	.align		4
.L_50:
        /*0030*/ 	.byte	0x04, 0x2f
        /*0032*/ 	.short	(.L_52 - .L_51)
	.align		4
.L_51:
        /*0034*/ 	.word	index@(_ZN3cub18CUB_300001_SM_10006detail11EmptyKernelIvEEvv)
        /*0038*/ 	.word	0x00000004


	//----- nvinfo : EIATTR_FRAME_SIZE
	.align		4
.L_52:
        /*003c*/ 	.byte	0x04, 0x11
        /*003e*/ 	.short	(.L_54 - .L_53)
	.align		4
.L_53:
        /*0040*/ 	.word	index@(_ZN3cub18CUB_300001_SM_10006detail11EmptyKernelIvEEvv)
        /*0044*/ 	.word	0x00000000


	//----- nvinfo : EIATTR_REGCOUNT
	.align		4
.L_54:
        /*0048*/ 	.byte	0x04, 0x2f
        /*004a*/ 	.short	(.L_56 - .L_55)
	.align		4
.L_55:
        /*004c*/ 	.word	index@(_ZN3cub18CUB_300001_SM_10006detail8for_each13static_kernelINS2_12policy_hub_t12policy_500_tEmN6thrust24THRUST_300001_SM_1000_NS8cuda_cub20__uninitialized_fill7functorINS7_10device_ptrIdEEdEEEEvT0_T1_)
        /*0050*/ 	.word	0x00000009


	//----- nvinfo : EIATTR_FRAME_SIZE
	.align		4
.L_56:
        /*0054*/ 	.byte	0x04, 0x11
        /*0056*/ 	.short	(.L_58 - .L_57)
	.align		4
.L_57:
        /*0058*/ 	.word	index@(_ZN3cub18CUB_300001_SM_10006detail8for_each13static_kernelINS2_12policy_hub_t12policy_500_tEmN6thrust24THRUST_300001_SM_1000_NS8cuda_cub20__uninitialized_fill7functorINS7_10device_ptrIdEEdEEEEvT0_T1_)
        /*005c*/ 	.word	0x00000000


	//----- nvinfo : EIATTR_MIN_STACK_SIZE
	.align		4
.L_58:
        /*0060*/ 	.byte	0x04, 0x12
        /*0062*/ 	.short	(.L_60 - .L_59)
	.align		4
.L_59:
        /*0064*/ 	.word	index@(_ZN3cub18CUB_300001_SM_10006detail8for_each13static_kernelINS2_12policy_hub_t12policy_500_tEmN6thrust24THRUST_300001_SM_1000_NS8cuda_cub20__uninitialized_fill7functorINS7_10device_ptrIdEEdEEEEvT0_T1_)
        /*0068*/ 	.word	0x00000000


	//----- nvinfo : EIATTR_MIN_STACK_SIZE
	.align		4
.L_60:
        /*006c*/ 	.byte	0x04, 0x12
        /*006e*/ 	.short	(.L_62 - .L_61)
	.align		4
.L_61:
        /*0070*/ 	.word	index@(_ZN3cub18CUB_300001_SM_10006detail11EmptyKernelIvEEvv)
        /*0074*/ 	.word	0x00000000


	//----- nvinfo : EIATTR_MIN_STACK_SIZE
	.align		4
.L_62:
        /*0078*/ 	.byte	0x04, 0x12
        /*007a*/ 	.short	(.L_64 - .L_63)
	.align		4
.L_63:
        /*007c*/ 	.word	index@(_Z9matrixMulPdS_S_ii)
        /*0080*/ 	.word	0x00000000


	//----- nvinfo : EIATTR_MIN_STACK_SIZE
	.align		4
.L_64:
        /*0084*/ 	.byte	0x04, 0x12
        /*0086*/ 	.short	(.L_66 - .L_65)
	.align		4
.L_65:
        /*0088*/ 	.word	index@(_Z12performMultsPdS_ii)
        /*008c*/ 	.word	0x00000000
.L_66:


//--------------------- .nv.compat                --------------------------
	.section	.nv.compat,"",@"SHT_CUDA_COMPAT_INFO"
	.align	4
        /*0000*/ 	.byte	0x02, 0x09, 0x00, 0x00, 0x02, 0x02, 0x01, 0x00, 0x02, 0x05, 0x05, 0x00, 0x03, 0x07, 0x01, 0x01
        /*0010*/ 	.byte	0x02, 0x03, 0x00, 0x00, 0x02, 0x06, 0x01, 0x00, 0x04, 0x0b, 0x08, 0x00, 0x01, 0x00, 0x00, 0x00
        /*0020*/ 	.byte	0x00, 0x00, 0x00, 0x00


//--------------------- .nv.info._ZN3cub18CUB_300001_SM_10006detail8for_each13static_kernelINS2_12policy_hub_t12policy_500_tEmN6thrust24THRUST_300001_SM_1000_NS8cuda_cub20__uninitialized_fill7functorINS7_10device_ptrIdEEdEEEEvT0_T1_ --------------------------
	.section	.nv.info._ZN3cub18CUB_300001_SM_10006detail8for_each13static_kernelINS2_12policy_hub_t12policy_500_tEmN6thrust24THRUST_300001_SM_1000_NS8cuda_cub20__uninitialized_fill7functorINS7_10device_ptrIdEEdEEEEvT0_T1_,"",@"SHT_CUDA_INFO"
	.sectionflags	@""
	.align	4


	//----- nvinfo : EIATTR_CUDA_API_VERSION
	.align		4
        /*0000*/ 	.byte	0x04, 0x37
        /*0002*/ 	.short	(.L_68 - .L_67)
.L_67:
        /*0004*/ 	.word	0x00000082


	//----- nvinfo : EIATTR_KPARAM_INFO
	.align		4
.L_68:
        /*0008*/ 	.byte	0x04, 0x17
        /*000a*/ 	.short	(.L_70 - .L_69)
.L_69:
        /*000c*/ 	.word	0x00000000
        /*0010*/ 	.short	0x0001
        /*0012*/ 	.short	0x0008
        /*0014*/ 	.byte	0x00, 0xf0, 0x41, 0x00


	//----- nvinfo : EIATTR_KPARAM_INFO
	.align		4
.L_70:
        /*0018*/ 	.byte	0x04, 0x17
        /*001a*/ 	.short	(.L_72 - .L_71)
.L_71:
        /*001c*/ 	.word	0x00000000
        /*0020*/ 	.short	0x0000
        /*0022*/ 	.short	0x0000
        /*0024*/ 	.byte	0x00, 0xf0, 0x21, 0x00


	//----- nvinfo : EIATTR_SPARSE_MMA_MASK
	.align		4
.L_72:
        /*0028*/ 	.byte	0x03, 0x50
        /*002a*/ 	.short	0x0000


	//----- nvinfo : EIATTR_MAXREG_COUNT
	.align		4
        /*002c*/ 	.byte	0x03, 0x1b
        /*002e*/ 	.short	0x00ff


	//----- nvinfo : EIATTR_MERCURY_ISA_VERSION
	.align		4
        /*0030*/ 	.byte	0x03, 0x5f
        /*0032*/ 	.short	0x0101


	//----- nvinfo : EIATTR_VRC_CTA_INIT_COUNT
	.align		4
        /*0034*/ 	.byte	0x02, 0x4a
	.zero		1
	.zero		1


	//----- nvinfo : EIATTR_EXIT_INSTR_OFFSETS
	.align		4
        /*0038*/ 	.byte	0x04, 0x1c
        /*003a*/ 	.short	(.L_74 - .L_73)


	//   ....[0]....
.L_73:
        /*003c*/ 	.word	0x00000130


	//   ....[1]....
        /*0040*/ 	.word	0x00000230


	//   ....[2]....
        /*0044*/ 	.word	0x00000260


	//----- nvinfo : EIATTR_MAX_THREADS
	.align		4
.L_74:
        /*0048*/ 	.byte	0x04, 0x05
        /*004a*/ 	.short	(.L_76 - .L_75)
.L_75:
        /*004c*/ 	.word	0x00000100
        /*0050*/ 	.word	0x00000001
        /*0054*/ 	.word	0x00000001


	//----- nvinfo : EIATTR_CBANK_PARAM_SIZE
	.align		4
.L_76:
        /*0058*/ 	.byte	0x03, 0x19
        /*005a*/ 	.short	0x0018


	//----- nvinfo : EIATTR_PARAM_CBANK
	.align		4
        /*005c*/ 	.byte	0x04, 0x0a
        /*005e*/ 	.short	(.L_78 - .L_77)
	.align		4
.L_77:
        /*0060*/ 	.word	index@(.nv.constant0._ZN3cub18CUB_300001_SM_10006detail8for_each13static_kernelINS2_12policy_hub_t12policy_500_tEmN6thrust24THRUST_300001_SM_1000_NS8cuda_cub20__uninitialized_fill7functorINS7_10device_ptrIdEEdEEEEvT0_T1_)
        /*0064*/ 	.short	0x0380
        /*0066*/ 	.short	0x0018


	//----- nvinfo : EIATTR_SW_WAR
	.align		4
.L_78:
        /*0068*/ 	.byte	0x04, 0x36
        /*006a*/ 	.short	(.L_80 - .L_79)
.L_79:
        /*006c*/ 	.word	0x00000008
.L_80:


//--------------------- .nv.info._ZN3cub18CUB_300001_SM_10006detail11EmptyKernelIvEEvv --------------------------
	.section	.nv.info._ZN3cub18CUB_300001_SM_10006detail11EmptyKernelIvEEvv,"",@"SHT_CUDA_INFO"
	.sectionflags	@""
	.align	4


	//----- nvinfo : EIATTR_CUDA_API_VERSION
	.align		4
        /*0000*/ 	.byte	0x04, 0x37
        /*0002*/ 	.short	(.L_82 - .L_81)
.L_81:
        /*0004*/ 	.word	0x00000082


	//----- nvinfo : EIATTR_SPARSE_MMA_MASK
	.align		4
.L_82:
        /*0008*/ 	.byte	0x03, 0x50
        /*000a*/ 	.short	0x0000


	//----- nvinfo : EIATTR_MAXREG_COUNT
	.align		4
        /*000c*/ 	.byte	0x03, 0x1b
        /*000e*/ 	.short	0x00ff


	//----- nvinfo : EIATTR_MERCURY_ISA_VERSION
	.align		4
        /*0010*/ 	.byte	0x03, 0x5f
        /*0012*/ 	.short	0x0101


	//----- nvinfo : EIATTR_VRC_CTA_INIT_COUNT
	.align		4
        /*0014*/ 	.byte	0x02, 0x4a
	.zero		1
	.zero		1


	//----- nvinfo : EIATTR_EXIT_INSTR_OFFSETS
	.align		4
        /*0018*/ 	.byte	0x04, 0x1c
        /*001a*/ 	.short	(.L_84 - .L_83)


	//   ....[0]....
.L_83:
        /*001c*/ 	.word	0x00000010


	//----- nvinfo : EIATTR_SW_WAR
	.align		4
.L_84:
        /*0020*/ 	.byte	0x04, 0x36
        /*0022*/ 	.short	(.L_86 - .L_85)
.L_85:
        /*0024*/ 	.word	0x00000008
.L_86:


//--------------------- .nv.info._Z9matrixMulPdS_S_ii --------------------------
	.section	.nv.info._Z9matrixMulPdS_S_ii,"",@"SHT_CUDA_INFO"
	.sectionflags	@""
	.align	4


	//----- nvinfo : EIATTR_CUDA_API_VERSION
	.align		4
        /*0000*/ 	.byte	0x04, 0x37
        /*0002*/ 	.short	(.L_88 - .L_87)
.L_87:
        /*0004*/ 	.word	0x00000082


	//----- nvinfo : EIATTR_KPARAM_INFO
	.align		4
.L_88:
        /*0008*/ 	.byte	0x04, 0x17
        /*000a*/ 	.short	(.L_90 - .L_89)
.L_89:
        /*000c*/ 	.word	0x00000000
        /*0010*/ 	.short	0x0004
        /*0012*/ 	.short	0x001c
        /*0014*/ 	.byte	0x00, 0xf0, 0x11, 0x00


	//----- nvinfo : EIATTR_KPARAM_INFO
	.align		4
.L_90:
        /*0018*/ 	.byte	0x04, 0x17
        /*001a*/ 	.short	(.L_92 - .L_91)
.L_91:
        /*001c*/ 	.word	0x00000000
        /*0020*/ 	.short	0x0003
        /*0022*/ 	.short	0x0018
        /*0024*/ 	.byte	0x00, 0xf0, 0x11, 0x00


	//----- nvinfo : EIATTR_KPARAM_INFO
	.align		4
.L_92:
        /*0028*/ 	.byte	0x04, 0x17
        /*002a*/ 	.short	(.L_94 - .L_93)
.L_93:
        /*002c*/ 	.word	0x00000000
        /*0030*/ 	.short	0x0002
        /*0032*/ 	.short	0x0010
        /*0034*/ 	.byte	0x00, 0xf5, 0x21, 0x00


	//----- nvinfo : EIATTR_KPARAM_INFO
	.align		4
.L_94:
        /*0038*/ 	.byte	0x04, 0x17
        /*003a*/ 	.short	(.L_96 - .L_95)
.L_95:
        /*003c*/ 	.word	0x00000000
        /*0040*/ 	.short	0x0001
        /*0042*/ 	.short	0x0008
        /*0044*/ 	.byte	0x00, 0xf5, 0x21, 0x00


	//----- nvinfo : EIATTR_KPARAM_INFO
	.align		4
.L_96:
        /*0048*/ 	.byte	0x04, 0x17
        /*004a*/ 	.short	(.L_98 - .L_97)
.L_97:
        /*004c*/ 	.word	0x00000000
        /*0050*/ 	.short	0x0000
        /*0052*/ 	.short	0x0000
        /*0054*/ 	.byte	0x00, 0xf5, 0x21, 0x00


	//----- nvinfo : EIATTR_SPARSE_MMA_MASK
	.align		4
.L_98:
        /*0058*/ 	.byte	0x03, 0x50
        /*005a*/ 	.short	0x0000


	//----- nvinfo : EIATTR_MAXREG_COUNT
	.align		4
        /*005c*/ 	.byte	0x03, 0x1b
        /*005e*/ 	.short	0x00ff


	//----- nvinfo : EIATTR_MERCURY_ISA_VERSION
	.align		4
        /*0060*/ 	.byte	0x03, 0x5f
        /*0062*/ 	.short	0x0101


	//----- nvinfo : EIATTR_VRC_CTA_INIT_COUNT
	.align		4
        /*0064*/ 	.byte	0x02, 0x4a
	.zero		1
	.zero		1


	//----- nvinfo : EIATTR_EXIT_INSTR_OFFSETS
	.align		4
        /*0068*/ 	.byte	0x04, 0x1c
        /*006a*/ 	.short	(.L_100 - .L_99)


	//   ....[0]....
.L_99:
        /*006c*/ 	.word	0x00000200


	//   ....[1]....
        /*0070*/ 	.word	0x00000d30


	//----- nvinfo : EIATTR_CBANK_PARAM_SIZE
	.align		4
.L_100:
        /*0074*/ 	.byte	0x03, 0x19
        /*0076*/ 	.short	0x0020


	//----- nvinfo : EIATTR_PARAM_CBANK
	.align		4
        /*0078*/ 	.byte	0x04, 0x0a
        /*007a*/ 	.short	(.L_102 - .L_101)
	.align		4
.L_101:
        /*007c*/ 	.word	index@(.nv.constant0._Z9matrixMulPdS_S_ii)
        /*0080*/ 	.short	0x0380
        /*0082*/ 	.short	0x0020


	//----- nvinfo : EIATTR_SW_WAR
	.align		4
.L_102:
        /*0084*/ 	.byte	0x04, 0x36
        /*0086*/ 	.short	(.L_104 - .L_103)
.L_103:
        /*0088*/ 	.word	0x00000008
.L_104:


//--------------------- .nv.info._Z12performMultsPdS_ii --------------------------
	.section	.nv.info._Z12performMultsPdS_ii,"",@"SHT_CUDA_INFO"
	.sectionflags	@""
	.align	4


	//----- nvinfo : EIATTR_CUDA_API_VERSION
	.align		4
        /*0000*/ 	.byte	0x04, 0x37
        /*0002*/ 	.short	(.L_106 - .L_105)
.L_105:
        /*0004*/ 	.word	0x00000082


	//----- nvinfo : EIATTR_KPARAM_INFO
	.align		4
.L_106:
        /*0008*/ 	.byte	0x04, 0x17
        /*000a*/ 	.short	(.L_108 - .L_107)
.L_107:
        /*000c*/ 	.word	0x00000000
        /*0010*/ 	.short	0x0003
        /*0012*/ 	.short	0x0014
        /*0014*/ 	.byte	0x00, 0xf0, 0x11, 0x00


	//----- nvinfo : EIATTR_KPARAM_INFO
	.align		4
.L_108:
        /*0018*/ 	.byte	0x04, 0x17
        /*001a*/ 	.short	(.L_110 - .L_109)
.L_109:
        /*001c*/ 	.word	0x00000000
        /*0020*/ 	.short	0x0002
        /*0022*/ 	.short	0x0010
        /*0024*/ 	.byte	0x00, 0xf0, 0x11, 0x00


	//----- nvinfo : EIATTR_KPARAM_INFO
	.align		4
.L_110:
        /*0028*/ 	.byte	0x04, 0x17
        /*002a*/ 	.short	(.L_112 - .L_111)
.L_111:
        /*002c*/ 	.word	0x00000000
        /*0030*/ 	.short	0x0001
        /*0032*/ 	.short	0x0008
        /*0034*/ 	.byte	0x00, 0xf5, 0x21, 0x00


	//----- nvinfo : EIATTR_KPARAM_INFO
	.align		4
.L_112:
        /*0038*/ 	.byte	0x04, 0x17
        /*003a*/ 	.short	(.L_114 - .L_113)
.L_113:
        /*003c*/ 	.word	0x00000000
        /*0040*/ 	.short	0x0000
        /*0042*/ 	.short	0x0000
        /*0044*/ 	.byte	0x00, 0xf5, 0x21, 0x00


	//----- nvinfo : EIATTR_SPARSE_MMA_MASK
	.align		4
.L_114:
        /*0048*/ 	.byte	0x03, 0x50
        /*004a*/ 	.short	0x0000


	//----- nvinfo : EIATTR_MAXREG_COUNT
	.align		4
        /*004c*/ 	.byte	0x03, 0x1b
        /*004e*/ 	.short	0x00ff


	//----- nvinfo : EIATTR_MERCURY_ISA_VERSION
	.align		4
        /*0050*/ 	.byte	0x03, 0x5f
        /*0052*/ 	.short	0x0101


	//----- nvinfo : EIATTR_VRC_CTA_INIT_COUNT
	.align		4
        /*0054*/ 	.byte	0x02, 0x4a
	.zero		1
	.zero		1


	//----- nvinfo : EIATTR_EXIT_INSTR_OFFSETS
	.align		4
        /*0058*/ 	.byte	0x04, 0x1c
        /*005a*/ 	.short	(.L_116 - .L_115)


	//   ....[0]....
.L_115:
        /*005c*/ 	.word	0x00000070


	//   ....[1]....
        /*0060*/ 	.word	0x00000270


	//----- nvinfo : EIATTR_CBANK_PARAM_SIZE
	.align		4
.L_116:
        /*0064*/ 	.byte	0x03, 0x19
        /*0066*/ 	.short	0x0018


	//----- nvinfo : EIATTR_PARAM_CBANK
	.align		4
        /*0068*/ 	.byte	0x04, 0x0a
        /*006a*/ 	.short	(.L_118 - .L_117)
	.align		4
.L_117:
        /*006c*/ 	.word	index@(.nv.constant0._Z12performMultsPdS_ii)
        /*0070*/ 	.short	0x0380
        /*0072*/ 	.short	0x0018


	//----- nvinfo : EIATTR_SW_WAR
	.align		4
.L_118:
        /*0074*/ 	.byte	0x04, 0x36
        /*0076*/ 	.short	(.L_120 - .L_119)
.L_119:
        /*0078*/ 	.word	0x00000008
.L_120:


//--------------------- .nv.callgraph             --------------------------
	.section	.nv.callgraph,"",@"SHT_CUDA_CALLGRAPH"
	.align	4
	.sectionentsize	8
	.align		4
        /*0000*/ 	.word	0x00000000
	.align		4
        /*0004*/ 	.word	0xffffffff
	.align		4
        /*0008*/ 	.word	0x00000000
	.align		4
        /*000c*/ 	.word	0xfffffffe
	.align		4
        /*0010*/ 	.word	0x00000000
	.align		4
        /*0014*/ 	.word	0xfffffffd
	.align		4
        /*0018*/ 	.word	0x00000000
	.align		4
        /*001c*/ 	.word	0xfffffffc


//--------------------- .nv.constant4             --------------------------
	.section	.nv.constant4,"a",@progbits
	.align	8
	.align		8
.nv.constant4:
        /*0000*/ 	.dword	_ZN34_INTERNAL_5a39d707_4_k_cu_6b6f8f114cuda3std3__45__cpo5beginE
	.align		8
        /*0008*/ 	.dword	_ZN34_INTERNAL_5a39d707_4_k_cu_6b6f8f114cuda3std3__45__cpo3endE
	.align		8
        /*0010*/ 	.dword	_ZN34_INTERNAL_5a39d707_4_k_cu_6b6f8f114cuda3std3__45__cpo6cbeginE
	.align		8
        /*0018*/ 	.dword	_ZN34_INTERNAL_5a39d707_4_k_cu_6b6f8f114cuda3std3__45__cpo4cendE
	.align		8
        /*0020*/ 	.dword	_ZN34_INTERNAL_5a39d707_4_k_cu_6b6f8f114cuda3std3__45__cpo6rbeginE
	.align		8
        /*0028*/ 	.dword	_ZN34_INTERNAL_5a39d707_4_k_cu_6b6f8f114cuda3std3__45__cpo4rendE
	.align		8
        /*0030*/ 	.dword	_ZN34_INTERNAL_5a39d707_4_k_cu_6b6f8f114cuda3std3__45__cpo7crbeginE
	.align		8
        /*0038*/ 	.dword	_ZN34_INTERNAL_5a39d707_4_k_cu_6b6f8f114cuda3std3__45__cpo5crendE
	.align		8
        /*0040*/ 	.dword	_ZN34_INTERNAL_5a39d707_4_k_cu_6b6f8f114cuda3std3__436_GLOBAL__N__5a39d707_4_k_cu_6b6f8f116ignoreE
	.align		8
        /*0048*/ 	.dword	_ZN34_INTERNAL_5a39d707_4_k_cu_6b6f8f114cuda3std3__419piecewise_constructE
	.align		8
        /*0050*/ 	.dword	_ZN34_INTERNAL_5a39d707_4_k_cu_6b6f8f114cuda3std3__48in_placeE
	.align		8
        /*0058*/ 	.dword	_ZN34_INTERNAL_5a39d707_4_k_cu_6b6f8f114cuda3std3__420unreachable_sentinelE
	.align		8
        /*0060*/ 	.dword	_ZN34_INTERNAL_5a39d707_4_k_cu_6b6f8f114cuda3std3__47nulloptE
	.align		8
        /*0068*/ 	.dword	_ZN34_INTERNAL_5a39d707_4_k_cu_6b6f8f114cuda3std3__48unexpectE
	.align		8
        /*0070*/ 	.dword	_ZN34_INTERNAL_5a39d707_4_k_cu_6b6f8f114cuda3std6ranges3__45__cpo4swapE
	.align		8
        /*0078*/ 	.dword	_ZN34_INTERNAL_5a39d707_4_k_cu_6b6f8f114cuda3std6ranges3__45__cpo9iter_moveE
	.align		8
        /*0080*/ 	.dword	_ZN34_INTERNAL_5a39d707_4_k_cu_6b6f8f114cuda3std6ranges3__45__cpo5beginE
	.align		8
        /*0088*/ 	.dword	_ZN34_INTERNAL_5a39d707_4_k_cu_6b6f8f114cuda3std6ranges3__45__cpo3endE
	.align		8
        /*0090*/ 	.dword	_ZN34_INTERNAL_5a39d707_4_k_cu_6b6f8f114cuda3std6ranges3__45__cpo6cbeginE
	.align		8
        /*0098*/ 	.dword	_ZN34_INTERNAL_5a39d707_4_k_cu_6b6f8f114cuda3std6ranges3__45__cpo4cendE
	.align		8
        /*00a0*/ 	.dword	_ZN34_INTERNAL_5a39d707_4_k_cu_6b6f8f114cuda3std6ranges3__45__cpo7advanceE
	.align		8
        /*00a8*/ 	.dword	_ZN34_INTERNAL_5a39d707_4_k_cu_6b6f8f114cuda3std6ranges3__45__cpo9iter_swapE
	.align		8
        /*00b0*/ 	.dword	_ZN34_INTERNAL_5a39d707_4_k_cu_6b6f8f114cuda3std6ranges3__45__cpo4nextE
	.align		8
        /*00b8*/ 	.dword	_ZN34_INTERNAL_5a39d707_4_k_cu_6b6f8f114cuda3std6ranges3__45__cpo4prevE
	.align		8
        /*00c0*/ 	.dword	_ZN34_INTERNAL_5a39d707_4_k_cu_6b6f8f114cuda3std6ranges3__45__cpo4dataE
	.align		8
        /*00c8*/ 	.dword	_ZN34_INTERNAL_5a39d707_4_k_cu_6b6f8f114cuda3std6ranges3__45__cpo5cdataE
	.align		8
        /*00d0*/ 	.dword	_ZN34_INTERNAL_5a39d707_4_k_cu_6b6f8f114cuda3std6ranges3__45__cpo4sizeE
	.align		8
        /*00d8*/ 	.dword	_ZN34_INTERNAL_5a39d707_4_k_cu_6b6f8f114cuda3std6ranges3__45__cpo5ssizeE
	.align		8
        /*00e0*/ 	.dword	_ZN34_INTERNAL_5a39d707_4_k_cu_6b6f8f114cuda3std6ranges3__45__cpo8distanceE
	.align		8
        /*00e8*/ 	.dword	_ZN34_INTERNAL_5a39d707_4_k_cu_6b6f8f116thrust24THRUST_300001_SM_1000_NS8cuda_cub3parE
	.align		8
        /*00f0*/ 	.dword	_ZN34_INTERNAL_5a39d707_4_k_cu_6b6f8f116thrust24THRUST_300001_SM_1000_NS8cuda_cub10par_nosyncE
	.align		8
        /*00f8*/ 	.dword	_ZN34_INTERNAL_5a39d707_4_k_cu_6b6f8f116thrust24THRUST_300001_SM_1000_NS6system6detail10sequential3seqE
	.align		8
        /*0100*/ 	.dword	_ZN34_INTERNAL_5a39d707_4_k_cu_6b6f8f116thrust24THRUST_300001_SM_1000_NS12placeholders2_1E
	.align		8
        /*0108*/ 	.dword	_ZN34_INTERNAL_5a39d707_4_k_cu_6b6f8f116thrust24THRUST_300001_SM_1000_NS12placeholders2_2E
	.align		8
        /*0110*/ 	.dword	_ZN34_INTERNAL_5a39d707_4_k_cu_6b6f8f116thrust24THRUST_300001_SM_1000_NS12placeholders2_3E
	.align		8
        /*0118*/ 	.dword	_ZN34_INTERNAL_5a39d707_4_k_cu_6b6f8f116thrust24THRUST_300001_SM_1000_NS12placeholders2_4E
	.align		8
        /*0120*/ 	.dword	_ZN34_INTERNAL_5a39d707_4_k_cu_6b6f8f116thrust24THRUST_300001_SM_1000_NS12placeholders2_5E
	.align		8
        /*0128*/ 	.dword	_ZN34_INTERNAL_5a39d707_4_k_cu_6b6f8f116thrust24THRUST_300001_SM_1000_NS12placeholders2_6E
	.align		8
        /*0130*/ 	.dword	_ZN34_INTERNAL_5a39d707_4_k_cu_6b6f8f116thrust24THRUST_300001_SM_1000_NS12placeholders2_7E
	.align		8
        /*0138*/ 	.dword	_ZN34_INTERNAL_5a39d707_4_k_cu_6b6f8f116thrust24THRUST_300001_SM_1000_NS12placeholders2_8E
	.align		8
        /*0140*/ 	.dword	_ZN34_INTERNAL_5a39d707_4_k_cu_6b6f8f116thrust24THRUST_300001_SM_1000_NS12placeholders2_9E
	.align		8
        /*0148*/ 	.dword	_ZN34_INTERNAL_5a39d707_4_k_cu_6b6f8f116thrust24THRUST_300001_SM_1000_NS12placeholders3_10E
	.align		8
        /*0150*/ 	.dword	_ZN34_INTERNAL_5a39d707_4_k_cu_6b6f8f116thrust24THRUST_300001_SM_1000_NS3seqE


//--------------------- .text._ZN3cub18CUB_300001_SM_10006detail8for_each13static_kernelINS2_12policy_hub_t12policy_500_tEmN6thrust24THRUST_300001_SM_1000_NS8cuda_cub20__uninitialized_fill7functorINS7_10device_ptrIdEEdEEEEvT0_T1_ --------------------------
	.section	.text._ZN3cub18CUB_300001_SM_10006detail8for_each13static_kernelINS2_12policy_hub_t12policy_500_tEmN6thrust24THRUST_300001_SM_1000_NS8cuda_cub20__uninitialized_fill7functorINS7_10device_ptrIdEEdEEEEvT0_T1_,"ax",@progbits
	.align	128
        .global         _ZN3cub18CUB_300001_SM_10006detail8for_each13static_kernelINS2_12policy_hub_t12policy_500_tEmN6thrust24THRUST_300001_SM_1000_NS8cuda_cub20__uninitialized_fill7functorINS7_10device_ptrIdEEdEEEEvT0_T1_
        .type           _ZN3cub18CUB_300001_SM_10006detail8for_each13static_kernelINS2_12policy_hub_t12policy_500_tEmN6thrust24THRUST_300001_SM_1000_NS8cuda_cub20__uninitialized_fill7functorINS7_10device_ptrIdEEdEEEEvT0_T1_,@function
        .size           _ZN3cub18CUB_300001_SM_10006detail8for_each13static_kernelINS2_12policy_hub_t12policy_500_tEmN6thrust24THRUST_300001_SM_1000_NS8cuda_cub20__uninitialized_fill7functorINS7_10device_ptrIdEEdEEEEvT0_T1_,(.L_x_12 - _ZN3cub18CUB_300001_SM_10006detail8for_each13static_kernelINS2_12policy_hub_t12policy_500_tEmN6thrust24THRUST_300001_SM_1000_NS8cuda_cub20__uninitialized_fill7functorINS7_10device_ptrIdEEdEEEEvT0_T1_)
        .other          _ZN3cub18CUB_300001_SM_10006detail8for_each13static_kernelINS2_12policy_hub_t12policy_500_tEmN6thrust24THRUST_300001_SM_1000_NS8cuda_cub20__uninitialized_fill7functorINS7_10device_ptrIdEEdEEEEvT0_T1_,@"STO_CUDA_ENTRY STV_DEFAULT"
_ZN3cub18CUB_300001_SM_10006detail8for_each13static_kernelINS2_12policy_hub_t12policy_500_tEmN6thrust24THRUST_300001_SM_1000_NS8cuda_cub20__uninitialized_fill7functorINS7_10device_ptrIdEEdEEEEvT0_T1_:
.text._ZN3cub18CUB_300001_SM_10006detail8for_each13static_kernelINS2_12policy_hub_t12policy_500_tEmN6thrust24THRUST_300001_SM_1000_NS8cuda_cub20__uninitialized_fill7functorINS7_10device_ptrIdEEdEEEEvT0_T1_:
[----:B------:R-:W-:Y:S08]  /*0000*/  LDC R1, c[0x0][0x37c] ;  /* 0x0000df00ff017b82 */ /* 0x000ff00000000800 */
[----:B------:R-:W0:Y:S01]  /*0010*/  S2UR UR4, SR_CTAID.X ;  /* 0x00000000000479c3 */ /* 0x000e220000002500 */
[----:B------:R-:W1:Y:S01]  /*0020*/  LDCU.64 UR6, c[0x0][0x380] ;  /* 0x00007000ff0677ac */ /* 0x000e620008000a00 */
[----:B------:R-:W2:Y:S01]  /*0030*/  LDCU.64 UR8, c[0x0][0x358] ;  /* 0x00006b00ff0877ac */ /* 0x000ea20008000a00 */
[----:B0-----:R-:W-:-:S04]  /*0040*/  UIMAD.WIDE.U32 UR4, UR4, 0x200, URZ ;  /* 0x00000200040478a5 */ /* 0x001fc8000f8e00ff */
[----:B-1----:R-:W-:-:S04]  /*0050*/  UIADD3 UR6, UP0, UPT, -UR4, UR6, URZ ;  /* 0x0000000604067290 */ /* 0x002fc8000ff1e1ff */
[----:B------:R-:W-:Y:S02]  /*0060*/  UIADD3.X UR7, UPT, UPT, ~UR5, UR7, URZ, UP0, !UPT ;  /* 0x0000000705077290 */ /* 0x000fe400087fe5ff */
[----:B------:R-:W-:-:S04]  /*0070*/  UISETP.GE.U32.AND UP0, UPT, UR6, 0x200, UPT ;  /* 0x000002000600788c */ /* 0x000fc8000bf06070 */
[----:B------:R-:W-:-:S09]  /*0080*/  UISETP.GE.U32.AND.EX UP0, UPT, UR7, URZ, UPT, UP0 ;  /* 0x000000ff0700728c */ /* 0x000fd2000bf06100 */
[----:B--2---:R-:W-:Y:S05]  /*0090*/  BRA.U !UP0, `(.L_x_0) ;  /* 0x0000000108287547 */ /* 0x004fea000b800000 */
[----:B------:R-:W0:Y:S01]  /*00a0*/  S2R R0, SR_TID.X ;  /* 0x0000000000007919 */ /* 0x000e220000002100 */
[----:B------:R-:W1:Y:S01]  /*00b0*/  LDCU.64 UR6, c[0x0][0x388] ;  /* 0x00007100ff0677ac */ /* 0x000e620008000a00 */
[----:B------:R-:W2:Y:S01]  /*00c0*/  LDC.64 R4, c[0x0][0x390] ;  /* 0x0000e400ff047b82 */ /* 0x000ea20000000a00 */
[----:B0-----:R-:W-:-:S05]  /*00d0*/  IADD3 R0, P0, PT, R0, UR4, RZ ;  /* 0x0000000400007c10 */ /* 0x001fca000ff1e0ff */
[----:B------:R-:W-:Y:S01]  /*00e0*/  IMAD.X R3, RZ, RZ, UR5, P0 ;  /* 0x00000005ff037e24 */ /* 0x000fe200080e06ff */
[----:B-1----:R-:W-:-:S04]  /*00f0*/  LEA R2, P0, R0, UR6, 0x3 ;  /* 0x0000000600027c11 */ /* 0x002fc8000f8018ff */
[----:B------:R-:W-:-:S05]  /*0100*/  LEA.HI.X R3, R0, UR7, R3, 0x3, P0 ;  /* 0x0000000700037c11 */ /* 0x000fca00080f1c03 */
[----:B--2---:R-:W-:Y:S04]  /*0110*/  STG.E.64 desc[UR8][R2.64], R4 ;  /* 0x0000000402007986 */ /* 0x004fe8000c101b08 */
[----:B------:R-:W-:Y:S01]  /*0120*/  STG.E.64 desc[UR8][R2.64+0x800], R4 ;  /* 0x0008000402007986 */ /* 0x000fe2000c101b08 */
[----:B------:R-:W-:Y:S05]  /*0130*/  EXIT ;  /* 0x000000000000794d */ /* 0x000fea0003800000 */
.L_x_0:
[----:B------:R-:W0:Y:S01]  /*0140*/  S2R R0, SR_TID.X ;  /* 0x0000000000007919 */ /* 0x000e220000002100 */
[----:B------:R-:W-:Y:S01]  /*0150*/  IMAD.U32 R2, RZ, RZ, UR7 ;  /* 0x00000007ff027e24 */ /* 0x000fe2000f8e00ff */
[----:B------:R-:W1:Y:S01]  /*0160*/  LDCU.64 UR10, c[0x0][0x388] ;  /* 0x00007100ff0a77ac */ /* 0x000e620008000a00 */
[----:B------:R-:W-:Y:S01]  /*0170*/  IMAD.U32 R6, RZ, RZ, UR7 ;  /* 0x00000007ff067e24 */ /* 0x000fe2000f8e00ff */
[----:B0-----:R-:W-:-:S04]  /*0180*/  ISETP.LT.U32.AND P0, PT, R0, UR6, PT ;  /* 0x0000000600007c0c */ /* 0x001fc8000bf01070 */
[----:B------:R-:W-:Y:S01]  /*0190*/  ISETP.GT.U32.AND.EX P0, PT, R2, RZ, PT, P0 ;  /* 0x000000ff0200720c */ /* 0x000fe20003f04100 */
[C---:B------:R-:W-:Y:S01]  /*01a0*/  VIADD R2, R0.reuse, 0x100 ;  /* 0x0000010000027836 */ /* 0x040fe20000000000 */
[----:B------:R-:W-:-:S04]  /*01b0*/  IADD3 R0, P2, PT, R0, UR4, RZ ;  /* 0x0000000400007c10 */ /* 0x000fc8000ff5e0ff */
[----:B------:R-:W-:Y:S01]  /*01c0*/  ISETP.LT.U32.AND P1, PT, R2, UR6, PT ;  /* 0x0000000602007c0c */ /* 0x000fe2000bf21070 */
[----:B------:R-:W-:Y:S01]  /*01d0*/  IMAD.X R3, RZ, RZ, UR5, P2 ;  /* 0x00000005ff037e24 */ /* 0x000fe200090e06ff */
[----:B-1----:R-:W-:Y:S02]  /*01e0*/  LEA R2, P2, R0, UR10, 0x3 ;  /* 0x0000000a00027c11 */ /* 0x002fe4000f8418ff */
[----:B------:R-:W-:Y:S02]  /*01f0*/  ISETP.GT.U32.AND.EX P1, PT, R6, RZ, PT, P1 ;  /* 0x000000ff0600720c */ /* 0x000fe40003f24110 */
[----:B------:R-:W-:Y:S01]  /*0200*/  LEA.HI.X R3, R0, UR11, R3, 0x3, P2 ;  /* 0x0000000b00037c11 */ /* 0x000fe200090f1c03 */
[----:B------:R-:W0:Y:S04]  /*0210*/  @P0 LDC.64 R4, c[0x0][0x390] ;  /* 0x0000e400ff040b82 */ /* 0x000e280000000a00 */
[----:B0-----:R0:W-:Y:S06]  /*0220*/  @P0 STG.E.64 desc[UR8][R2.64], R4 ;  /* 0x0000000402000986 */ /* 0x0011ec000c101b08 */
[----:B------:R-:W-:Y:S05]  /*0230*/  @!P1 EXIT ;  /* 0x000000000000994d */ /* 0x000fea0003800000 */
[----:B0-----:R-:W0:Y:S02]  /*0240*/  LDC.64 R4, c[0x0][0x390] ;  /* 0x0000e400ff047b82 */ /* 0x001e240000000a00 */
[----:B0-----:R-:W-:Y:S01]  /*0250*/  STG.E.64 desc[UR8][R2.64+0x800], R4 ;  /* 0x0008000402007986 */ /* 0x001fe2000c101b08 */
[----:B------:R-:W-:Y:S05]  /*0260*/  EXIT ;  /* 0x000000000000794d */ /* 0x000fea0003800000 */
.L_x_1:
[----:B------:R-:W-:-:S00]  /*0270*/  BRA `(.L_x_1) ;  /* 0xfffffffc00fc7947 */ /* 0x000fc0000383ffff */
[----:B------:R-:W-:-:S00]  /*0280*/  NOP ;  /* 0x0000000000007918 */ /* 0x000fc00000000000 */
[----:B------:R-:W-:-:S00]  /*0290*/  NOP ;  /* 0x0000000000007918 */ /* 0x000fc00000000000 */
[----:B------:R-:W-:-:S00]  /*02a0*/  NOP ;  /* 0x0000000000007918 */ /* 0x000fc00000000000 */
[----:B------:R-:W-:-:S00]  /*02b0*/  NOP ;  /* 0x0000000000007918 */ /* 0x000fc00000000000 */
[----:B------:R-:W-:-:S00]  /*02c0*/  NOP ;  /* 0x0000000000007918 */ /* 0x000fc00000000000 */
[----:B------:R-:W-:-:S00]  /*02d0*/  NOP ;  /* 0x0000000000007918 */ /* 0x000fc00000000000 */
[----:B------:R-:W-:-:S00]  /*02e0*/  NOP ;  /* 0x0000000000007918 */ /* 0x000fc00000000000 */
[----:B------:R-:W-:-:S00]  /*02f0*/  NOP ;  /* 0x0000000000007918 */ /* 0x000fc00000000000 */
.L_x_12:


//--------------------- .text._ZN3cub18CUB_300001_SM_10006detail11EmptyKernelIvEEvv --------------------------
	.section	.text._ZN3cub18CUB_300001_SM_10006detail11EmptyKernelIvEEvv,"ax",@progbits
	.align	128
        .global         _ZN3cub18CUB_300001_SM_10006detail11EmptyKernelIvEEvv
        .type           _ZN3cub18CUB_300001_SM_10006detail11EmptyKernelIvEEvv,@function
        .size           _ZN3cub18CUB_300001_SM_10006detail11EmptyKernelIvEEvv,(.L_x_13 - _ZN3cub18CUB_300001_SM_10006detail11EmptyKernelIvEEvv)
        .other          _ZN3cub18CUB_300001_SM_10006detail11EmptyKernelIvEEvv,@"STO_CUDA_ENTRY STV_DEFAULT"
_ZN3cub18CUB_300001_SM_10006detail11EmptyKernelIvEEvv:
.text._ZN3cub18CUB_300001_SM_10006detail11EmptyKernelIvEEvv:
[----:B------:R-:W-:Y:S01]  /*0000*/  LDC R1, c[0x0][0x37c] ;  /* 0x0000df00ff017b82 */ /* 0x000fe20000000800 */
[----:B------:R-:W-:Y:S05]  /*0010*/  EXIT ;  /* 0x000000000000794d */ /* 0x000fea0003800000 */
.L_x_2:
        /* <DEDUP_REMOVED lines=14> */
.L_x_13:


//--------------------- .text._Z9matrixMulPdS_S_ii --------------------------
	.section	.text._Z9matrixMulPdS_S_ii,"ax",@progbits
	.align	128
        .global         _Z9matrixMulPdS_S_ii
        .type           _Z9matrixMulPdS_S_ii,@function
        .size           _Z9matrixMulPdS_S_ii,(.L_x_14 - _Z9matrixMulPdS_S_ii)
        .other          _Z9matrixMulPdS_S_ii,@"STO_CUDA_ENTRY STV_DEFAULT"
_Z9matrixMulPdS_S_ii:
.text._Z9matrixMulPdS_S_ii:
[----:B------:R-:W-:Y:S08]  /*0000*/  LDC R1, c[0x0][0x37c] ;  /* 0x0000df00ff017b82 */ /* 0x000ff00000000800 */
[----:B------:R-:W0:Y:S01]  /*0010*/  LDC R0, c[0x0][0x398] ;  /* 0x0000e600ff007b82 */ /* 0x000e220000000800 */
[----:B------:R-:W1:Y:S01]  /*0020*/  S2R R3, SR_TID.X ;  /* 0x0000000000037919 */ /* 0x000e620000002100 */
[----:B------:R-:W2:Y:S06]  /*0030*/  LDCU UR5, c[0x0][0x360] ;  /* 0x00006c00ff0577ac */ /* 0x000eac0008000800 */
[----:B------:R-:W2:Y:S01]  /*0040*/  S2UR UR4, SR_CTAID.X ;  /* 0x00000000000479c3 */ /* 0x000ea20000002500 */
[----:B0-----:R-:W-:-:S04]  /*0050*/  IABS R2, R0 ;  /* 0x0000000000027213 */ /* 0x001fc80000000000 */
[----:B------:R-:W0:Y:S01]  /*0060*/  I2F.RP R4, R2 ;  /* 0x0000000200047306 */ /* 0x000e220000209400 */
[----:B--2---:R-:W-:-:S06]  /*0070*/  UIMAD UR4, UR4, UR5, URZ ;  /* 0x00000005040472a4 */ /* 0x004fcc000f8e02ff */
[----:B-1----:R-:W-:Y:S01]  /*0080*/  VIADD R5, R3, UR4 ;  /* 0x0000000403057c36 */ /* 0x002fe20008000000 */
[----:B0-----:R-:W0:Y:S04]  /*0090*/  MUFU.RCP R4, R4 ;  /* 0x0000000400047308 */ /* 0x001e280000001000 */
[----:B------:R-:W-:Y:S02]  /*00a0*/  IABS R8, R5 ;  /* 0x0000000500087213 */ /* 0x000fe40000000000 */
[----:B------:R-:W-:Y:S01]  /*00b0*/  ISETP.GE.AND P2, PT, R5, RZ, PT ;  /* 0x000000ff0500720c */ /* 0x000fe20003f46270 */
[----:B0-----:R-:W-:-:S04]  /*00c0*/  VIADD R6, R4, 0xffffffe ;  /* 0x0ffffffe04067836 */ /* 0x001fc80000000000 */
[----:B------:R0:W1:Y:S02]  /*00d0*/  F2I.FTZ.U32.TRUNC.NTZ R7, R6 ;  /* 0x0000000600077305 */ /* 0x000064000021f000 */
[----:B0-----:R-:W-:Y:S02]  /*00e0*/  IMAD.MOV.U32 R6, RZ, RZ, RZ ;  /* 0x000000ffff067224 */ /* 0x001fe400078e00ff */
[----:B-1----:R-:W-:-:S04]  /*00f0*/  IMAD.MOV R9, RZ, RZ, -R7 ;  /* 0x000000ffff097224 */ /* 0x002fc800078e0a07 */
[----:B------:R-:W-:-:S04]  /*0100*/  IMAD R9, R9, R2, RZ ;  /* 0x0000000209097224 */ /* 0x000fc800078e02ff */
[----:B------:R-:W-:-:S04]  /*0110*/  IMAD.HI.U32 R4, R7, R9, R6 ;  /* 0x0000000907047227 */ /* 0x000fc800078e0006 */
[----:B------:R-:W-:-:S04]  /*0120*/  IMAD.MOV.U32 R7, RZ, RZ, R8 ;  /* 0x000000ffff077224 */ /* 0x000fc800078e0008 */
[----:B------:R-:W-:-:S05]  /*0130*/  IMAD.HI.U32 R4, R4, R7, RZ ;  /* 0x0000000704047227 */ /* 0x000fca00078e00ff */
[----:B------:R-:W-:-:S05]  /*0140*/  IADD3 R6, PT, PT, -R4, RZ, RZ ;  /* 0x000000ff04067210 */ /* 0x000fca0007ffe1ff */
[----:B------:R-:W-:-:S05]  /*0150*/  IMAD R7, R2, R6, R7 ;  /* 0x0000000602077224 */ /* 0x000fca00078e0207 */
[----:B------:R-:W-:-:S13]  /*0160*/  ISETP.GT.U32.AND P0, PT, R2, R7, PT ;  /* 0x000000070200720c */ /* 0x000fda0003f04070 */
[----:B------:R-:W-:-:S04]  /*0170*/  @!P0 IMAD.IADD R7, R7, 0x1, -R2 ;  /* 0x0000000107078824 */ /* 0x000fc800078e0a02 */
[----:B------:R-:W-:Y:S01]  /*0180*/  IMAD.IADD R6, R7, 0x1, -R2 ;  /* 0x0000000107067824 */ /* 0x000fe200078e0a02 */
[----:B------:R-:W-:-:S04]  /*0190*/  ISETP.GT.U32.AND P1, PT, R2, R7, PT ;  /* 0x000000070200720c */ /* 0x000fc80003f24070 */
[----:B------:R-:W-:Y:S02]  /*01a0*/  SEL R9, R6, R7, !P1 ;  /* 0x0000000706097207 */ /* 0x000fe40004800000 */
[----:B------:R-:W-:Y:S02]  /*01b0*/  ISETP.NE.AND P1, PT, R0, RZ, PT ;  /* 0x000000ff0000720c */ /* 0x000fe40003f25270 */
[----:B------:R-:W-:Y:S01]  /*01c0*/  LOP3.LUT R6, RZ, R0, RZ, 0x33, !PT ;  /* 0x00000000ff067212 */ /* 0x000fe200078e33ff */
[----:B------:R-:W-:-:S05]  /*01d0*/  @!P2 IMAD.MOV R9, RZ, RZ, -R9 ;  /* 0x000000ffff09a224 */ /* 0x000fca00078e0a09 */
[----:B------:R-:W-:-:S04]  /*01e0*/  SEL R9, R6, R9, !P1 ;  /* 0x0000000906097207 */ /* 0x000fc80004800000 */
[----:B------:R-:W-:-:S13]  /*01f0*/  ISETP.NE.AND P2, PT, R9, RZ, PT ;  /* 0x000000ff0900720c */ /* 0x000fda0003f45270 */
[----:B------:R-:W-:Y:S05]  /*0200*/  @P2 EXIT ;  /* 0x000000000000294d */ /* 0x000fea0003800000 */
[----:B------:R-:W-:Y:S01]  /*0210*/  ISETP.GE.AND P2, PT, R0, 0x1, PT ;  /* 0x000000010000780c */ /* 0x000fe20003f46270 */
[----:B------:R-:W0:Y:S01]  /*0220*/  LDCU.64 UR8, c[0x0][0x358] ;  /* 0x00006b00ff0877ac */ /* 0x000e220008000a00 */
[----:B------:R-:W-:-:S11]  /*0230*/  CS2R R24, SRZ ;  /* 0x0000000000187805 */ /* 0x000fd6000001ff00 */
[----:B------:R-:W-:Y:S05]  /*0240*/  @!P2 BRA `(.L_x_3) ;  /* 0x000000080090a947 */ /* 0x000fea0003800000 */
[C---:B------:R-:W-:Y:S01]  /*0250*/  ISETP.GE.U32.AND P3, PT, R0.reuse, 0x10, PT ;  /* 0x000000100000780c */ /* 0x040fe20003f66070 */
[----:B------:R-:W-:Y:S01]  /*0260*/  HFMA2 R24, -RZ, RZ, 0, 0 ;  /* 0x00000000ff187431 */ /* 0x000fe200000001ff */
[----:B------:R-:W-:Y:S01]  /*0270*/  LOP3.LUT R26, R0, 0xf, RZ, 0xc0, !PT ;  /* 0x0000000f001a7812 */ /* 0x000fe200078ec0ff */
[----:B------:R-:W-:-:S03]  /*0280*/  IMAD.MOV.U32 R28, RZ, RZ, RZ ;  /* 0x000000ffff1c7224 */ /* 0x000fc600078e00ff */
[----:B------:R-:W-:-:S07]  /*0290*/  ISETP.NE.AND P2, PT, R26, RZ, PT ;  /* 0x000000ff1a00720c */ /* 0x000fce0003f45270 */
[----:B------:R-:W-:Y:S06]  /*02a0*/  @!P3 BRA `(.L_x_4) ;  /* 0x000000040038b947 */ /* 0x000fec0003800000 */
[----:B------:R-:W1:Y:S01]  /*02b0*/  LDCU.64 UR6, c[0x0][0x380] ;  /* 0x00007000ff0677ac */ /* 0x000e620008000a00 */
[----:B------:R-:W-:Y:S01]  /*02c0*/  LOP3.LUT R28, R0, 0x7ffffff0, RZ, 0xc0, !PT ;  /* 0x7ffffff0001c7812 */ /* 0x000fe200078ec0ff */
[----:B------:R-:W-:Y:S02]  /*02d0*/  IMAD.MOV.U32 R24, RZ, RZ, RZ ;  /* 0x000000ffff187224 */ /* 0x000fe400078e00ff */
[----:B------:R-:W-:Y:S02]  /*02e0*/  IMAD.MOV.U32 R27, RZ, RZ, R5 ;  /* 0x000000ffff1b7224 */ /* 0x000fe400078e0005 */
[----:B------:R-:W-:Y:S01]  /*02f0*/  IMAD.MOV R29, RZ, RZ, -R28 ;  /* 0x000000ffff1d7224 */ /* 0x000fe200078e0a1c */
[----:B-1----:R-:W-:-:S04]  /*0300*/  UIADD3 UR5, UP0, UPT, UR6, 0x40, URZ ;  /* 0x0000004006057890 */ /* 0x002fc8000ff1e0ff */
[----:B------:R-:W-:-:S12]  /*0310*/  UIADD3.X UR6, UPT, UPT, URZ, UR7, URZ, UP0, !UPT ;  /* 0x00000007ff067290 */ /* 0x000fd800087fe4ff */
.L_x_5:
[----:B------:R-:W-:Y:S01]  /*0320*/  MOV R23, UR6 ;  /* 0x0000000600177c02 */ /* 0x000fe20008000f00 */
[----:B------:R-:W-:-:S04]  /*0330*/  IMAD.U32 R22, RZ, RZ, UR5 ;  /* 0x00000005ff167e24 */ /* 0x000fc8000f8e00ff */
[----:B------:R-:W-:-:S05]  /*0340*/  IMAD.WIDE R22, R27, 0x8, R22 ;  /* 0x000000081b167825 */ /* 0x000fca00078e0216 */
[----:B0-2---:R-:W2:Y:S04]  /*0350*/  LDG.E.64 R8, desc[UR8][R22.64+-0x40] ;  /* 0xffffc00816087981 */ /* 0x005ea8000c1e1b00 */
[----:B------:R-:W3:Y:S04]  /*0360*/  LDG.E.64 R10, desc[UR8][R22.64+-0x38] ;  /* 0xffffc808160a7981 */ /* 0x000ee8000c1e1b00 */
[----:B------:R-:W4:Y:S04]  /*0370*/  LDG.E.64 R12, desc[UR8][R22.64+-0x30] ;  /* 0xffffd008160c7981 */ /* 0x000f28000c1e1b00 */
[----:B------:R-:W5:Y:S04]  /*0380*/  LDG.E.64 R14, desc[UR8][R22.64+-0x28] ;  /* 0xffffd808160e7981 */ /* 0x000f68000c1e1b00 */
[----:B-1----:R-:W5:Y:S01]  /*0390*/  LDG.E.64 R16, desc[UR8][R22.64+-0x20] ;  /* 0xffffe00816107981 */ /* 0x002f62000c1e1b00 */
[----:B------:R-:W2:Y:S02]  /*03a0*/  I2F.F64 R20, R24 ;  /* 0x0000001800147312 */ /* 0x000ea40000201c00 */
[----:B--2---:R-:W-:Y:S01]  /*03b0*/  DADD R20, R8, R20 ;  /* 0x0000000008147229 */ /* 0x004fe20000000014 */
[----:B------:R-:W2:Y:S09]  /*03c0*/  LDG.E.64 R8, desc[UR8][R22.64+-0x18] ;  /* 0xffffe80816087981 */ /* 0x000eb2000c1e1b00 */
[----:B------:R-:W0:Y:S08]  /*03d0*/  F2I.F64.TRUNC R20, R20 ;  /* 0x0000001400147311 */ /* 0x000e30000030d100 */
[----:B0-----:R-:W3:Y:S02]  /*03e0*/  I2F.F64 R18, R20 ;  /* 0x0000001400127312 */ /* 0x001ee40000201c00 */
[----:B---3--:R-:W-:Y:S01]  /*03f0*/  DADD R18, R10, R18 ;  /* 0x000000000a127229 */ /* 0x008fe20000000012 */
[----:B------:R-:W3:Y:S09]  /*0400*/  LDG.E.64 R10, desc[UR8][R22.64+-0x10] ;  /* 0xfffff008160a7981 */ /* 0x000ef2000c1e1b00 */
[----:B------:R-:W0:Y:S08]  /*0410*/  F2I.F64.TRUNC R18, R18 ;  /* 0x0000001200127311 */ /* 0x000e30000030d100 */
[----:B0-----:R-:W4:Y:S02]  /*0420*/  I2F.F64 R18, R18 ;  /* 0x0000001200127312 */ /* 0x001f240000201c00 */
[----:B----4-:R-:W-:Y:S01]  /*0430*/  DADD R18, R12, R18 ;  /* 0x000000000c127229 */ /* 0x010fe20000000012 */
[----:B------:R-:W4:Y:S05]  /*0440*/  LDG.E.64 R12, desc[UR8][R22.64+-0x8] ;  /* 0xfffff808160c7981 */ /* 0x000f2a000c1e1b00 */
[----:B------:R0:W1:Y:S04]  /*0450*/  F2I.F64.TRUNC R24, R18 ;  /* 0x0000001200187311 */ /* 0x000068000030d100 */
[----:B0-----:R-:W4:Y:S04]  /*0460*/  LDG.E.64 R18, desc[UR8][R22.64+0x8] ;  /* 0x0000080816127981 */ /* 0x001f28000c1e1b00 */
[----:B-1----:R-:W5:Y:S02]  /*0470*/  I2F.F64 R24, R24 ;  /* 0x0000001800187312 */ /* 0x002f640000201c00 */
[----:B-----5:R-:W-:Y:S01]  /*0480*/  DADD R24, R14, R24 ;  /* 0x000000000e187229 */ /* 0x020fe20000000018 */
[----:B------:R-:W5:Y:S09]  /*0490*/  LDG.E.64 R14, desc[UR8][R22.64] ;  /* 0x00000008160e7981 */ /* 0x000f72000c1e1b00 */
[----:B------:R-:W0:Y:S08]  /*04a0*/  F2I.F64.TRUNC R25, R24 ;  /* 0x0000001800197311 */ /* 0x000e30000030d100 */
[----:B0-----:R-:W0:Y:S02]  /*04b0*/  I2F.F64 R20, R25 ;  /* 0x0000001900147312 */ /* 0x001e240000201c00 */
[----:B0-----:R-:W-:-:S10]  /*04c0*/  DADD R20, R16, R20 ;  /* 0x0000000010147229 */ /* 0x001fd40000000014 */
[----:B------:R-:W0:Y:S08]  /*04d0*/  F2I.F64.TRUNC R20, R20 ;  /* 0x0000001400147311 */ /* 0x000e30000030d100 */
[----:B0-----:R-:W2:Y:S02]  /*04e0*/  I2F.F64 R16, R20 ;  /* 0x0000001400107312 */ /* 0x001ea40000201c00 */
[----:B--2---:R-:W-:Y:S01]  /*04f0*/  DADD R16, R8, R16 ;  /* 0x0000000008107229 */ /* 0x004fe20000000010 */
[----:B------:R-:W2:Y:S09]  /*0500*/  LDG.E.64 R8, desc[UR8][R22.64+0x10] ;  /* 0x0000100816087981 */ /* 0x000eb2000c1e1b00 */
[----:B------:R-:W0:Y:S08]  /*0510*/  F2I.F64.TRUNC R16, R16 ;  /* 0x0000001000107311 */ /* 0x000e30000030d100 */
[----:B0-----:R-:W3:Y:S02]  /*0520*/  I2F.F64 R16, R16 ;  /* 0x0000001000107312 */ /* 0x001ee40000201c00 */
[----:B---3--:R-:W-:Y:S01]  /*0530*/  DADD R16, R10, R16 ;  /* 0x000000000a107229 */ /* 0x008fe20000000010 */
[----:B------:R-:W3:Y:S05]  /*0540*/  LDG.E.64 R10, desc[UR8][R22.64+0x18] ;  /* 0x00001808160a7981 */ /* 0x000eea000c1e1b00 */
[----:B------:R-:W0:Y:S08]  /*0550*/  F2I.F64.TRUNC R24, R16 ;  /* 0x0000001000187311 */ /* 0x000e30000030d100 */
[----:B0-----:R-:W4:Y:S02]  /*0560*/  I2F.F64 R24, R24 ;  /* 0x0000001800187312 */ /* 0x001f240000201c00 */
[----:B----4-:R-:W-:Y:S01]  /*0570*/  DADD R24, R12, R24 ;  /* 0x000000000c187229 */ /* 0x010fe20000000018 */
[----:B------:R-:W4:Y:S05]  /*0580*/  LDG.E.64 R12, desc[UR8][R22.64+0x20] ;  /* 0x00002008160c7981 */ /* 0x000f2a000c1e1b00 */
[----:B------:R-:W0:Y:S08]  /*0590*/  F2I.F64.TRUNC R20, R24 ;  /* 0x0000001800147311 */ /* 0x000e30000030d100 */
[----:B0-----:R-:W5:Y:S02]  /*05a0*/  I2F.F64 R20, R20 ;  /* 0x0000001400147312 */ /* 0x001f640000201c00 */
[----:B-----5:R-:W-:Y:S01]  /*05b0*/  DADD R20, R14, R20 ;  /* 0x000000000e147229 */ /* 0x020fe20000000014 */
[----:B------:R-:W5:Y:S09]  /*05c0*/  LDG.E.64 R14, desc[UR8][R22.64+0x28] ;  /* 0x00002808160e7981 */ /* 0x000f72000c1e1b00 */
[----:B------:R-:W0:Y:S08]  /*05d0*/  F2I.F64.TRUNC R21, R20 ;  /* 0x0000001400157311 */ /* 0x000e30000030d100 */
[----:B0-----:R0:W1:Y:S02]  /*05e0*/  I2F.F64 R16, R21 ;  /* 0x0000001500107312 */ /* 0x0010640000201c00 */
[----:B0-----:R-:W5:Y:S01]  /*05f0*/  LDG.E.64 R20, desc[UR8][R22.64+0x38] ;  /* 0x0000380816147981 */ /* 0x001f62000c1e1b00 */
[----:B-1----:R-:W-:-:S03]  /*0600*/  DADD R16, R18, R16 ;  /* 0x0000000012107229 */ /* 0x002fc60000000010 */
[----:B------:R-:W5:Y:S07]  /*0610*/  LDG.E.64 R18, desc[UR8][R22.64+0x30] ;  /* 0x0000300816127981 */ /* 0x000f6e000c1e1b00 */
[----:B------:R-:W0:Y:S08]  /*0620*/  F2I.F64.TRUNC R16, R16 ;  /* 0x0000001000107311 */ /* 0x000e30000030d100 */
[----:B0-----:R-:W2:Y:S02]  /*0630*/  I2F.F64 R24, R16 ;  /* 0x0000001000187312 */ /* 0x001ea40000201c00 */
[----:B--2---:R-:W-:-:S10]  /*0640*/  DADD R24, R8, R24 ;  /* 0x0000000008187229 */ /* 0x004fd40000000018 */
[----:B------:R-:W0:Y:S08]  /*0650*/  F2I.F64.TRUNC R24, R24 ;  /* 0x0000001800187311 */ /* 0x000e30000030d100 */
[----:B0-----:R-:W3:Y:S02]  /*0660*/  I2F.F64 R8, R24 ;  /* 0x0000001800087312 */ /* 0x001ee40000201c00 */
[----:B---3--:R-:W-:-:S10]  /*0670*/  DADD R10, R10, R8 ;  /* 0x000000000a0a7229 */ /* 0x008fd40000000008 */
[----:B------:R-:W0:Y:S08]  /*0680*/  F2I.F64.TRUNC R10, R10 ;  /* 0x0000000a000a7311 */ /* 0x000e30000030d100 */
[----:B0-----:R-:W4:Y:S02]  /*0690*/  I2F.F64 R8, R10 ;  /* 0x0000000a00087312 */ /* 0x001f240000201c00 */
[----:B----4-:R-:W-:-:S10]  /*06a0*/  DADD R12, R12, R8 ;  /* 0x000000000c0c7229 */ /* 0x010fd40000000008 */
[----:B------:R-:W0:Y:S08]  /*06b0*/  F2I.F64.TRUNC R12, R12 ;  /* 0x0000000c000c7311 */ /* 0x000e30000030d100 */
[----:B0-----:R-:W5:Y:S02]  /*06c0*/  I2F.F64 R8, R12 ;  /* 0x0000000c00087312 */ /* 0x001f640000201c00 */
[----:B-----5:R-:W-:-:S10]  /*06d0*/  DADD R8, R14, R8 ;  /* 0x000000000e087229 */ /* 0x020fd40000000008 */
[----:B------:R-:W0:Y:S08]  /*06e0*/  F2I.F64.TRUNC R8, R8 ;  /* 0x0000000800087311 */ /* 0x000e30000030d100 */
[----:B0-----:R-:W0:Y:S02]  /*06f0*/  I2F.F64 R14, R8 ;  /* 0x00000008000e7312 */ /* 0x001e240000201c00 */
[----:B0-----:R-:W-:-:S10]  /*0700*/  DADD R14, R18, R14 ;  /* 0x00000000120e7229 */ /* 0x001fd4000000000e */
[----:B------:R-:W0:Y:S01]  /*0710*/  F2I.F64.TRUNC R14, R14 ;  /* 0x0000000e000e7311 */ /* 0x000e22000030d100 */
[----:B------:R-:W-:-:S07]  /*0720*/  VIADD R29, R29, 0x10 ;  /* 0x000000101d1d7836 */ /* 0x000fce0000000000 */
[----:B0-----:R-:W0:Y:S01]  /*0730*/  I2F.F64 R16, R14 ;  /* 0x0000000e00107312 */ /* 0x001e220000201c00 */
[----:B------:R-:W-:Y:S01]  /*0740*/  ISETP.NE.AND P3, PT, R29, RZ, PT ;  /* 0x000000ff1d00720c */ /* 0x000fe20003f65270 */
[----:B0-----:R-:W-:-:S06]  /*0750*/  DADD R16, R20, R16 ;  /* 0x0000000014107229 */ /* 0x001fcc0000000010 */
[----:B------:R1:W2:Y:S01]  /*0760*/  F2I.F64.TRUNC R24, R16 ;  /* 0x0000001000187311 */ /* 0x0002a2000030d100 */
[----:B------:R-:W-:-:S05]  /*0770*/  VIADD R27, R27, 0x10 ;  /* 0x000000101b1b7836 */ /* 0x000fca0000000000 */
[----:B------:R-:W-:Y:S05]  /*0780*/  @P3 BRA `(.L_x_5) ;  /* 0xfffffff800e43947 */ /* 0x000fea000383ffff */
.L_x_4:
[----:B------:R-:W-:Y:S05]  /*0790*/  @!P2 BRA `(.L_x_6) ;  /* 0x000000040038a947 */ /* 0x000fea0003800000 */
[----:B------:R-:W-:Y:S02]  /*07a0*/  ISETP.GE.U32.AND P2, PT, R26, 0x8, PT ;  /* 0x000000081a00780c */ /* 0x000fe40003f46070 */
[----:B------:R-:W-:-:S04]  /*07b0*/  LOP3.LUT R25, R0, 0x7, RZ, 0xc0, !PT ;  /* 0x0000000700197812 */ /* 0x000fc800078ec0ff */
[----:B------:R-:W-:-:S07]  /*07c0*/  ISETP.NE.AND P3, PT, R25, RZ, PT ;  /* 0x000000ff1900720c */ /* 0x000fce0003f65270 */
[----:B------:R-:W-:Y:S06]  /*07d0*/  @!P2 BRA `(.L_x_7) ;  /* 0x000000000090a947 */ /* 0x000fec0003800000 */
[----:B------:R-:W3:Y:S01]  /*07e0*/  LDC.64 R18, c[0x0][0x380] ;  /* 0x0000e000ff127b82 */ /* 0x000ee20000000a00 */
[----:B------:R-:W-:-:S04]  /*07f0*/  IMAD.IADD R9, R5, 0x1, R28 ;  /* 0x0000000105097824 */ /* 0x000fc800078e021c */
[----:B---3--:R-:W-:-:S05]  /*0800*/  IMAD.WIDE R18, R9, 0x8, R18 ;  /* 0x0000000809127825 */ /* 0x008fca00078e0212 */
[----:B0-----:R-:W3:Y:S04]  /*0810*/  LDG.E.64 R22, desc[UR8][R18.64] ;  /* 0x0000000812167981 */ /* 0x001ee8000c1e1b00 */
[----:B------:R-:W4:Y:S04]  /*0820*/  LDG.E.64 R8, desc[UR8][R18.64+0x8] ;  /* 0x0000080812087981 */ /* 0x000f28000c1e1b00 */
[----:B------:R-:W5:Y:S04]  /*0830*/  LDG.E.64 R10, desc[UR8][R18.64+0x10] ;  /* 0x00001008120a7981 */ /* 0x000f68000c1e1b00 */
[----:B------:R-:W5:Y:S04]  /*0840*/  LDG.E.64 R12, desc[UR8][R18.64+0x18] ;  /* 0x00001808120c7981 */ /* 0x000f68000c1e1b00 */
[----:B------:R-:W5:Y:S04]  /*0850*/  LDG.E.64 R14, desc[UR8][R18.64+0x20] ;  /* 0x00002008120e7981 */ /* 0x000f68000c1e1b00 */
[----:B-1----:R-:W5:Y:S01]  /*0860*/  LDG.E.64 R16, desc[UR8][R18.64+0x28] ;  /* 0x0000280812107981 */ /* 0x002f62000c1e1b00 */
[----:B--2---:R-:W3:Y:S03]  /*0870*/  I2F.F64 R20, R24 ;  /* 0x0000001800147312 */ /* 0x004ee60000201c00 */
[----:B------:R-:W2:Y:S01]  /*0880*/  LDG.E.64 R26, desc[UR8][R18.64+0x38] ;  /* 0x00003808121a7981 */ /* 0x000ea2000c1e1b00 */
[----:B---3--:R-:W-:-:S03]  /*0890*/  DADD R22, R22, R20 ;  /* 0x0000000016167229 */ /* 0x008fc60000000014 */
[----:B------:R-:W3:Y:S07]  /*08a0*/  LDG.E.64 R20, desc[UR8][R18.64+0x30] ;  /* 0x0000300812147981 */ /* 0x000eee000c1e1b00 */
[----:B------:R-:W0:Y:S08]  /*08b0*/  F2I.F64.TRUNC R22, R22 ;  /* 0x0000001600167311 */ /* 0x000e30000030d100 */
[----:B0-----:R-:W4:Y:S02]  /*08c0*/  I2F.F64 R22, R22 ;  /* 0x0000001600167312 */ /* 0x001f240000201c00 */
[----:B----4-:R-:W-:-:S06]  /*08d0*/  DADD R8, R8, R22 ;  /* 0x0000000008087229 */ /* 0x010fcc0000000016 */
[----:B------:R-:W0:Y:S08]  /*08e0*/  F2I.F64.TRUNC R29, R8 ;  /* 0x00000008001d7311 */ /* 0x000e30000030d100 */
[----:B0-----:R-:W5:Y:S02]  /*08f0*/  I2F.F64 R8, R29 ;  /* 0x0000001d00087312 */ /* 0x001f640000201c00 */
[----:B-----5:R-:W-:-:S10]  /*0900*/  DADD R8, R10, R8 ;  /* 0x000000000a087229 */ /* 0x020fd40000000008 */
[----:B------:R-:W0:Y:S08]  /*0910*/  F2I.F64.TRUNC R8, R8 ;  /* 0x0000000800087311 */ /* 0x000e30000030d100 */
[----:B0-----:R-:W0:Y:S02]  /*0920*/  I2F.F64 R10, R8 ;  /* 0x00000008000a7312 */ /* 0x001e240000201c00 */
[----:B0-----:R-:W-:-:S10]  /*0930*/  DADD R10, R12, R10 ;  /* 0x000000000c0a7229 */ /* 0x001fd4000000000a */
[----:B------:R-:W0:Y:S08]  /*0940*/  F2I.F64.TRUNC R10, R10 ;  /* 0x0000000a000a7311 */ /* 0x000e30000030d100 */
[----:B0-----:R-:W0:Y:S02]  /*0950*/  I2F.F64 R12, R10 ;  /* 0x0000000a000c7312 */ /* 0x001e240000201c00 */
[----:B0-----:R-:W-:-:S10]  /*0960*/  DADD R12, R14, R12 ;  /* 0x000000000e0c7229 */ /* 0x001fd4000000000c */
[----:B------:R-:W0:Y:S08]  /*0970*/  F2I.F64.TRUNC R12, R12 ;  /* 0x0000000c000c7311 */ /* 0x000e30000030d100 */
[----:B0-----:R-:W0:Y:S02]  /*0980*/  I2F.F64 R14, R12 ;  /* 0x0000000c000e7312 */ /* 0x001e240000201c00 */
[----:B0-----:R-:W-:-:S10]  /*0990*/  DADD R14, R16, R14 ;  /* 0x00000000100e7229 */ /* 0x001fd4000000000e */
[----:B------:R-:W0:Y:S08]  /*09a0*/  F2I.F64.TRUNC R14, R14 ;  /* 0x0000000e000e7311 */ /* 0x000e30000030d100 */
[----:B0-----:R-:W3:Y:S01]  /*09b0*/  I2F.F64 R16, R14 ;  /* 0x0000000e00107312 */ /* 0x001ee20000201c00 */
[----:B------:R-:W-:Y:S01]  /*09c0*/  VIADD R28, R28, 0x8 ;  /* 0x000000081c1c7836 */ /* 0x000fe20000000000 */
[----:B---3--:R-:W-:-:S10]  /*09d0*/  DADD R16, R20, R16 ;  /* 0x0000000014107229 */ /* 0x008fd40000000010 */
[----:B------:R-:W0:Y:S08]  /*09e0*/  F2I.F64.TRUNC R16, R16 ;  /* 0x0000001000107311 */ /* 0x000e30000030d100 */
[----:B0-----:R-:W2:Y:S02]  /*09f0*/  I2F.F64 R8, R16 ;  /* 0x0000001000087312 */ /* 0x001ea40000201c00 */
[----:B--2---:R-:W-:-:S06]  /*0a00*/  DADD R8, R26, R8 ;  /* 0x000000001a087229 */ /* 0x004fcc0000000008 */
[----:B------:R3:W4:Y:S05]  /*0a10*/  F2I.F64.TRUNC R24, R8 ;  /* 0x0000000800187311 */ /* 0x00072a000030d100 */
.L_x_7:
[----:B------:R-:W-:Y:S05]  /*0a20*/  @!P3 BRA `(.L_x_6) ;  /* 0x000000000094b947 */ /* 0x000fea0003800000 */
[----:B------:R-:W-:Y:S02]  /*0a30*/  ISETP.GE.U32.AND P2, PT, R25, 0x4, PT ;  /* 0x000000041900780c */ /* 0x000fe40003f46070 */
[----:B-1----:R-:W-:-:S04]  /*0a40*/  LOP3.LUT R16, R0, 0x3, RZ, 0xc0, !PT ;  /* 0x0000000300107812 */ /* 0x002fc800078ec0ff */
[----:B------:R-:W-:-:S07]  /*0a50*/  ISETP.NE.AND P3, PT, R16, RZ, PT ;  /* 0x000000ff1000720c */ /* 0x000fce0003f65270 */
[----:B------:R-:W-:Y:S06]  /*0a60*/  @!P2 BRA `(.L_x_8) ;  /* 0x000000000050a947 */ /* 0x000fec0003800000 */
[----:B---3--:R-:W1:Y:S01]  /*0a70*/  LDC.64 R8, c[0x0][0x380] ;  /* 0x0000e000ff087b82 */ /* 0x008e620000000a00 */
[----:B------:R-:W-:-:S05]  /*0a80*/  IADD3 R19, PT, PT, R5, R28, RZ ;  /* 0x0000001c05137210 */ /* 0x000fca0007ffe0ff */
[----:B-1----:R-:W-:-:S05]  /*0a90*/  IMAD.WIDE R18, R19, 0x8, R8 ;  /* 0x0000000813127825 */ /* 0x002fca00078e0208 */
[----:B0-----:R-:W3:Y:S04]  /*0aa0*/  LDG.E.64 R8, desc[UR8][R18.64] ;  /* 0x0000000812087981 */ /* 0x001ee8000c1e1b00 */
[----:B------:R-:W5:Y:S04]  /*0ab0*/  LDG.E.64 R10, desc[UR8][R18.64+0x8] ;  /* 0x00000808120a7981 */ /* 0x000f68000c1e1b00 */
[----:B------:R-:W5:Y:S04]  /*0ac0*/  LDG.E.64 R12, desc[UR8][R18.64+0x10] ;  /* 0x00001008120c7981 */ /* 0x000f68000c1e1b00 */
[----:B------:R-:W5:Y:S01]  /*0ad0*/  LDG.E.64 R14, desc[UR8][R18.64+0x18] ;  /* 0x00001808120e7981 */ /* 0x000f62000c1e1b00 */
[----:B--2-4-:R-:W3:Y:S01]  /*0ae0*/  I2F.F64 R24, R24 ;  /* 0x0000001800187312 */ /* 0x014ee20000201c00 */
[----:B------:R-:W-:Y:S01]  /*0af0*/  VIADD R28, R28, 0x4 ;  /* 0x000000041c1c7836 */ /* 0x000fe20000000000 */
[----:B---3--:R-:W-:-:S10]  /*0b00*/  DADD R8, R8, R24 ;  /* 0x0000000008087229 */ /* 0x008fd40000000018 */
        /* <DEDUP_REMOVED lines=8> */
[----:B0-----:R-:W-:-:S06]  /*0b90*/  DADD R14, R14, R20 ;  /* 0x000000000e0e7229 */ /* 0x001fcc0000000014 */
[----:B------:R1:W0:Y:S05]  /*0ba0*/  F2I.F64.TRUNC R24, R14 ;  /* 0x0000000e00187311 */ /* 0x00022a000030d100 */
.L_x_8:
[----:B------:R-:W-:Y:S05]  /*0bb0*/  @!P3 BRA `(.L_x_6) ;  /* 0x000000000030b947 */ /* 0x000fea0003800000 */
[----:B---3--:R-:W3:Y:S01]  /*0bc0*/  LDC.64 R8, c[0x0][0x380] ;  /* 0x0000e000ff087b82 */ /* 0x008ee20000000a00 */
[----:B------:R-:W-:Y:S01]  /*0bd0*/  IADD3 R3, PT, PT, R3, UR4, R28 ;  /* 0x0000000403037c10 */ /* 0x000fe2000fffe01c */
[----:B------:R-:W-:-:S07]  /*0be0*/  IMAD.MOV R16, RZ, RZ, -R16 ;  /* 0x000000ffff107224 */ /* 0x000fce00078e0a10 */
.L_x_9:
[----:B---3--:R-:W-:-:S06]  /*0bf0*/  IMAD.WIDE R10, R3, 0x8, R8 ;  /* 0x00000008030a7825 */ /* 0x008fcc00078e0208 */
[----:B0-----:R-:W3:Y:S01]  /*0c00*/  LDG.E.64 R10, desc[UR8][R10.64] ;  /* 0x000000080a0a7981 */ /* 0x001ee2000c1e1b00 */
[----:B--2-4-:R-:W3:Y:S01]  /*0c10*/  I2F.F64 R12, R24 ;  /* 0x00000018000c7312 */ /* 0x014ee20000201c00 */
[----:B------:R-:W-:Y:S02]  /*0c20*/  VIADD R16, R16, 0x1 ;  /* 0x0000000110107836 */ /* 0x000fe40000000000 */
[----:B------:R-:W-:-:S03]  /*0c30*/  VIADD R3, R3, 0x1 ;  /* 0x0000000103037836 */ /* 0x000fc60000000000 */
[----:B------:R-:W-:Y:S01]  /*0c40*/  ISETP.NE.AND P2, PT, R16, RZ, PT ;  /* 0x000000ff1000720c */ /* 0x000fe20003f45270 */
[----:B---3--:R-:W-:-:S06]  /*0c50*/  DADD R12, R12, R10 ;  /* 0x000000000c0c7229 */ /* 0x008fcc000000000a */
[----:B------:R0:W2:Y:S06]  /*0c60*/  F2I.F64.TRUNC R24, R12 ;  /* 0x0000000c00187311 */ /* 0x0000ac000030d100 */
[----:B------:R-:W-:Y:S05]  /*0c70*/  @P2 BRA `(.L_x_9) ;  /* 0xfffffffc00dc2947 */ /* 0x000fea000383ffff */
.L_x_6:
[----:B0-2-4-:R-:W2:Y:S02]  /*0c80*/  I2F.F64 R24, R24 ;  /* 0x0000001800187312 */ /* 0x015ea40000201c00 */
.L_x_3:
[----:B------:R-:W-:Y:S02]  /*0c90*/  ISETP.GE.U32.AND P2, PT, R7, R2, PT ;  /* 0x000000020700720c */ /* 0x000fe40003f46070 */
[----:B------:R-:W-:Y:S01]  /*0ca0*/  LOP3.LUT R0, R5, R0, RZ, 0x3c, !PT ;  /* 0x0000000005007212 */ /* 0x000fe200078e3cff */
[----:B------:R-:W4:Y:S01]  /*0cb0*/  LDC.64 R2, c[0x0][0x390] ;  /* 0x0000e400ff027b82 */ /* 0x000f220000000a00 */
[----:B------:R-:W-:Y:S02]  /*0cc0*/  @!P0 IADD3 R4, PT, PT, R4, 0x1, RZ ;  /* 0x0000000104048810 */ /* 0x000fe40007ffe0ff */
[----:B------:R-:W-:-:S07]  /*0cd0*/  ISETP.GE.AND P3, PT, R0, RZ, PT ;  /* 0x000000ff0000720c */ /* 0x000fce0003f66270 */
[----:B------:R-:W-:-:S06]  /*0ce0*/  @P2 VIADD R4, R4, 0x1 ;  /* 0x0000000104042836 */ /* 0x000fcc0000000000 */
[----:B------:R-:W-:-:S05]  /*0cf0*/  @!P3 IMAD.MOV R4, RZ, RZ, -R4 ;  /* 0x000000ffff04b224 */ /* 0x000fca00078e0a04 */
[----:B------:R-:W-:-:S05]  /*0d00*/  SEL R5, R6, R4, !P1 ;  /* 0x0000000406057207 */ /* 0x000fca0004800000 */
[----:B----4-:R-:W-:-:S05]  /*0d10*/  IMAD.WIDE R2, R5, 0x8, R2 ;  /* 0x0000000805027825 */ /* 0x010fca00078e0202 */
[----:B0-2---:R-:W-:Y:S01]  /*0d20*/  STG.E.64 desc[UR8][R2.64], R24 ;  /* 0x0000001802007986 */ /* 0x005fe2000c101b08 */
[----:B------:R-:W-:Y:S05]  /*0d30*/  EXIT ;  /* 0x000000000000794d */ /* 0x000fea0003800000 */
.L_x_10:
        /* <DEDUP_REMOVED lines=12> */
.L_x_14:


//--------------------- .text._Z12performMultsPdS_ii --------------------------
	.section	.text._Z12performMultsPdS_ii,"ax",@progbits
	.align	128
        .global         _Z12performMultsPdS_ii
        .type           _Z12performMultsPdS_ii,@function
        .size           _Z12performMultsPdS_ii,(.L_x_15 - _Z12performMultsPdS_ii)
        .other          _Z12performMultsPdS_ii,@"STO_CUDA_ENTRY STV_DEFAULT"
_Z12performMultsPdS_ii:
.text._Z12performMultsPdS_ii:
[----:B------:R-:W-:Y:S01]  /*0000*/  LDC R1, c[0x0][0x37c] ;  /* 0x0000df00ff017b82 */ /* 0x000fe20000000800 */
[----:B------:R-:W0:Y:S07]  /*0010*/  S2R R0, SR_TID.X ;  /* 0x0000000000007919 */ /* 0x000e2e0000002100 */
[----:B------:R-:W0:Y:S01]  /*0020*/  S2UR UR4, SR_CTAID.X ;  /* 0x00000000000479c3 */ /* 0x000e220000002500 */
[----:B------:R-:W1:Y:S07]  /*0030*/  LDCU UR5, c[0x0][0x394] ;  /* 0x00007280ff0577ac */ /* 0x000e6e0008000800 */
[----:B------:R-:W0:Y:S02]  /*0040*/  LDC R7, c[0x0][0x360] ;  /* 0x0000d800ff077b82 */ /* 0x000e240000000800 */
[----:B0-----:R-:W-:-:S05]  /*0050*/  IMAD R7, R7, UR4, R0 ;  /* 0x0000000407077c24 */ /* 0x001fca000f8e0200 */
[----:B-1----:R-:W-:-:S13]  /*0060*/  ISETP.GE.AND P0, PT, R7, UR5, PT ;  /* 0x0000000507007c0c */ /* 0x002fda000bf06270 */
[----:B------:R-:W-:Y:S05]  /*0070*/  @P0 EXIT ;  /* 0x000000000000094d */ /* 0x000fea0003800000 */
[----:B------:R-:W0:Y:S01]  /*0080*/  LDC R6, c[0x0][0x390] ;  /* 0x0000e400ff067b82 */ /* 0x000e220000000800 */
[----:B------:R-:W-:Y:S01]  /*0090*/  ISETP.GE.AND P2, PT, R7, RZ, PT ;  /* 0x000000ff0700720c */ /* 0x000fe20003f46270 */
[----:B------:R-:W1:Y:S01]  /*00a0*/  LDCU.64 UR4, c[0x0][0x358] ;  /* 0x00006b00ff0477ac */ /* 0x000e620008000a00 */
[----:B0-----:R-:W-:-:S04]  /*00b0*/  IABS R9, R6 ;  /* 0x0000000600097213 */ /* 0x001fc80000000000 */
[----:B------:R-:W0:Y:S08]  /*00c0*/  I2F.RP R0, R9 ;  /* 0x0000000900007306 */ /* 0x000e300000209400 */
[----:B0-----:R-:W0:Y:S02]  /*00d0*/  MUFU.RCP R0, R0 ;  /* 0x0000000000007308 */ /* 0x001e240000001000 */
[----:B0-----:R-:W-:-:S06]  /*00e0*/  VIADD R2, R0, 0xffffffe ;  /* 0x0ffffffe00027836 */ /* 0x001fcc0000000000 */
[----:B------:R0:W2:Y:S02]  /*00f0*/  F2I.FTZ.U32.TRUNC.NTZ R3, R2 ;  /* 0x0000000200037305 */ /* 0x0000a4000021f000 */
[----:B0-----:R-:W-:Y:S01]  /*0100*/  IMAD.MOV.U32 R2, RZ, RZ, RZ ;  /* 0x000000ffff027224 */ /* 0x001fe200078e00ff */
[----:B--2---:R-:W-:-:S05]  /*0110*/  IADD3 R4, PT, PT, RZ, -R3, RZ ;  /* 0x80000003ff047210 */ /* 0x004fca0007ffe0ff */
[----:B------:R-:W-:Y:S01]  /*0120*/  IMAD R5, R4, R9, RZ ;  /* 0x0000000904057224 */ /* 0x000fe200078e02ff */
[----:B------:R-:W-:-:S03]  /*0130*/  IABS R4, R7 ;  /* 0x0000000700047213 */ /* 0x000fc60000000000 */
[----:B------:R-:W-:-:S06]  /*0140*/  IMAD.HI.U32 R3, R3, R5, R2 ;  /* 0x0000000503037227 */ /* 0x000fcc00078e0002 */
[----:B------:R-:W-:-:S05]  /*0150*/  IMAD.HI.U32 R3, R3, R4, RZ ;  /* 0x0000000403037227 */ /* 0x000fca00078e00ff */
[----:B------:R-:W-:-:S05]  /*0160*/  IADD3 R3, PT, PT, -R3, RZ, RZ ;  /* 0x000000ff03037210 */ /* 0x000fca0007ffe1ff */
[C---:B------:R-:W-:Y:S02]  /*0170*/  IMAD R0, R9.reuse, R3, R4 ;  /* 0x0000000309007224 */ /* 0x040fe400078e0204 */
[----:B------:R-:W0:Y:S03]  /*0180*/  LDC.64 R2, c[0x0][0x388] ;  /* 0x0000e200ff027b82 */ /* 0x000e260000000a00 */
[----:B------:R-:W-:-:S05]  /*0190*/  ISETP.GT.U32.AND P0, PT, R9, R0, PT ;  /* 0x000000000900720c */ /* 0x000fca0003f04070 */
[----:B------:R-:W2:Y:S08]  /*01a0*/  LDC.64 R4, c[0x0][0x380] ;  /* 0x0000e000ff047b82 */ /* 0x000eb00000000a00 */
[----:B------:R-:W-:Y:S01]  /*01b0*/  @!P0 IMAD.IADD R0, R0, 0x1, -R9 ;  /* 0x0000000100008824 */ /* 0x000fe200078e0a09 */
[----:B------:R-:W-:-:S04]  /*01c0*/  ISETP.NE.AND P0, PT, R6, RZ, PT ;  /* 0x000000ff0600720c */ /* 0x000fc80003f05270 */
[----:B------:R-:W-:Y:S01]  /*01d0*/  ISETP.GT.U32.AND P1, PT, R9, R0, PT ;  /* 0x000000000900720c */ /* 0x000fe20003f24070 */
[----:B--2---:R-:W-:-:S12]  /*01e0*/  IMAD.WIDE R4, R7, 0x8, R4 ;  /* 0x0000000807047825 */ /* 0x004fd800078e0204 */
[----:B------:R-:W-:-:S05]  /*01f0*/  @!P1 IADD3 R0, PT, PT, R0, -R9, RZ ;  /* 0x8000000900009210 */ /* 0x000fca0007ffe0ff */
[----:B------:R-:W-:Y:S01]  /*0200*/  @!P2 IMAD.MOV R0, RZ, RZ, -R0 ;  /* 0x000000ffff00a224 */ /* 0x000fe200078e0a00 */
[----:B------:R-:W-:Y:S02]  /*0210*/  @!P0 LOP3.LUT R0, RZ, R6, RZ, 0x33, !PT ;  /* 0x00000006ff008212 */ /* 0x000fe400078e33ff */
[----:B-1----:R-:W2:Y:S03]  /*0220*/  LDG.E.64 R6, desc[UR4][R4.64] ;  /* 0x0000000404067981 */ /* 0x002ea6000c1e1b00 */
[----:B0-----:R-:W-:-:S06]  /*0230*/  IMAD.WIDE R2, R0, 0x8, R2 ;  /* 0x0000000800027825 */ /* 0x001fcc00078e0202 */
[----:B------:R-:W2:Y:S02]  /*0240*/  LDG.E.64 R2, desc[UR4][R2.64] ;  /* 0x0000000402027981 */ /* 0x000ea4000c1e1b00 */
[----:B--2---:R-:W-:-:S07]  /*0250*/  DMUL R6, R2, R6 ;  /* 0x0000000602067228 */ /* 0x004fce0000000000 */
[----:B------:R-:W-:Y:S01]  /*0260*/  STG.E.64 desc[UR4][R4.64], R6 ;  /* 0x0000000604007986 */ /* 0x000fe2000c101b04 */
[----:B------:R-:W-:Y:S05]  /*0270*/  EXIT ;  /* 0x000000000000794d */ /* 0x000fea0003800000 */
.L_x_11:
        /* <DEDUP_REMOVED lines=16> */
.L_x_15:


//--------------------- .nv.shared.reserved.0     --------------------------
	.section	.nv.shared.reserved.0,"aw",@nobits
	.weak		__nv_reservedSMEM_offset_0_alias
	.size		__nv_reservedSMEM_offset_0_alias, 0, 64
	.other		__nv_reservedSMEM_offset_0_alias,@"STO_CUDA_RESERVED_SHARED STV_DEFAULT"
__nv_reservedSMEM_offset_0_alias:
	.zero		0
	.zero		64


//--------------------- .nv.global                --------------------------
	.section	.nv.global,"aw",@nobits
.nv.global:
	.type		_ZN34_INTERNAL_5a39d707_4_k_cu_6b6f8f116thrust24THRUST_300001_SM_1000_NS3seqE,@object
	.size		_ZN34_INTERNAL_5a39d707_4_k_cu_6b6f8f116thrust24THRUST_300001_SM_1000_NS3seqE,(_ZN34_INTERNAL_5a39d707_4_k_cu_6b6f8f114cuda3std3__48in_placeE - _ZN34_INTERNAL_5a39d707_4_k_cu_6b6f8f116thrust24THRUST_300001_SM_1000_NS3seqE)
_ZN34_INTERNAL_5a39d707_4_k_cu_6b6f8f116thrust24THRUST_300001_SM_1000_NS3seqE:
	.zero		1
	.type		_ZN34_INTERNAL_5a39d707_4_k_cu_6b6f8f114cuda3std3__48in_placeE,@object
	.size		_ZN34_INTERNAL_5a39d707_4_k_cu_6b6f8f114cuda3std3__48in_placeE,(_ZN34_INTERNAL_5a39d707_4_k_cu_6b6f8f114cuda3std6ranges3__45__cpo4sizeE - _ZN34_INTERNAL_5a39d707_4_k_cu_6b6f8f114cuda3std3__48in_placeE)
_ZN34_INTERNAL_5a39d707_4_k_cu_6b6f8f114cuda3std3__48in_placeE:
	.zero		1
	.type		_ZN34_INTERNAL_5a39d707_4_k_cu_6b6f8f114cuda3std6ranges3__45__cpo4sizeE,@object
	.size		_ZN34_INTERNAL_5a39d707_4_k_cu_6b6f8f114cuda3std6ranges3__45__cpo4sizeE,(_ZN34_INTERNAL_5a39d707_4_k_cu_6b6f8f116thrust24THRUST_300001_SM_1000_NS12placeholders2_3E - _ZN34_INTERNAL_5a39d707_4_k_cu_6b6f8f114cuda3std6ranges3__45__cpo4sizeE)
_ZN34_INTERNAL_5a39d707_4_k_cu_6b6f8f114cuda3std6ranges3__45__cpo4sizeE:
	.zero		1
	.type		_ZN34_INTERNAL_5a39d707_4_k_cu_6b6f8f116thrust24THRUST_300001_SM_1000_NS12placeholders2_3E,@object
	.size		_ZN34_INTERNAL_5a39d707_4_k_cu_6b6f8f116thrust24THRUST_300001_SM_1000_NS12placeholders2_3E,(_ZN34_INTERNAL_5a39d707_4_k_cu_6b6f8f114cuda3std3__45__cpo6cbeginE - _ZN34_INTERNAL_5a39d707_4_k_cu_6b6f8f116thrust24THRUST_300001_SM_1000_NS12placeholders2_3E)
_ZN34_INTERNAL_5a39d707_4_k_cu_6b6f8f116thrust24THRUST_300001_SM_1000_NS12placeholders2_3E:
	.zero		1
	.type		_ZN34_INTERNAL_5a39d707_4_k_cu_6b6f8f114cuda3std3__45__cpo6cbeginE,@object
	.size		_ZN34_INTERNAL_5a39d707_4_k_cu_6b6f8f114cuda3std3__45__cpo6cbeginE,(_ZN34_INTERNAL_5a39d707_4_k_cu_6b6f8f114cuda3std6ranges3__45__cpo6cbeginE - _ZN34_INTERNAL_5a39d707_4_k_cu_6b6f8f114cuda3std3__45__cpo6cbeginE)
_ZN34_INTERNAL_5a39d707_4_k_cu_6b6f8f114cuda3std3__45__cpo6cbeginE:
	.zero		1
	.type		_ZN34_INTERNAL_5a39d707_4_k_cu_6b6f8f114cuda3std6ranges3__45__cpo6cbeginE,@object
	.size		_ZN34_INTERNAL_5a39d707_4_k_cu_6b6f8f114cuda3std6ranges3__45__cpo6cbeginE,(_ZN34_INTERNAL_5a39d707_4_k_cu_6b6f8f116thrust24THRUST_300001_SM_1000_NS12placeholders2_7E - _ZN34_INTERNAL_5a39d707_4_k_cu_6b6f8f114cuda3std6ranges3__45__cpo6cbeginE)
_ZN34_INTERNAL_5a39d707_4_k_cu_6b6f8f114cuda3std6ranges3__45__cpo6cbeginE:
	.zero		1
	.type		_ZN34_INTERNAL_5a39d707_4_k_cu_6b6f8f116thrust24THRUST_300001_SM_1000_NS12placeholders2_7E,@object
	.size		_ZN34_INTERNAL_5a39d707_4_k_cu_6b6f8f116thrust24THRUST_300001_SM_1000_NS12placeholders2_7E,(_ZN34_INTERNAL_5a39d707_4_k_cu_6b6f8f114cuda3std3__45__cpo7crbeginE - _ZN34_INTERNAL_5a39d707_4_k_cu_6b6f8f116thrust24THRUST_300001_SM_1000_NS12placeholders2_7E)
_ZN34_INTERNAL_5a39d707_4_k_cu_6b6f8f116thrust24THRUST_300001_SM_1000_NS12placeholders2_7E:
	.zero		1
	.type		_ZN34_INTERNAL_5a39d707_4_k_cu_6b6f8f114cuda3std3__45__cpo7crbeginE,@object
	.size		_ZN34_INTERNAL_5a39d707_4_k_cu_6b6f8f114cuda3std3__45__cpo7crbeginE,(_ZN34_INTERNAL_5a39d707_4_k_cu_6b6f8f114cuda3std6ranges3__45__cpo4nextE - _ZN34_INTERNAL_5a39d707_4_k_cu_6b6f8f114cuda3std3__45__cpo7crbeginE)
_ZN34_INTERNAL_5a39d707_4_k_cu_6b6f8f114cuda3std3__45__cpo7crbeginE:
	.zero		1
	.type		_ZN34_INTERNAL_5a39d707_4_k_cu_6b6f8f114cuda3std6ranges3__45__cpo4nextE,@object
	.size		_ZN34_INTERNAL_5a39d707_4_k_cu_6b6f8f114cuda3std6ranges3__45__cpo4nextE,(_ZN34_INTERNAL_5a39d707_4_k_cu_6b6f8f114cuda3std6ranges3__45__cpo4swapE - _ZN34_INTERNAL_5a39d707_4_k_cu_6b6f8f114cuda3std6ranges3__45__cpo4nextE)
_ZN34_INTERNAL_5a39d707_4_k_cu_6b6f8f114cuda3std6ranges3__45__cpo4nextE:
	.zero		1
	.type		_ZN34_INTERNAL_5a39d707_4_k_cu_6b6f8f114cuda3std6ranges3__45__cpo4swapE,@object
	.size		_ZN34_INTERNAL_5a39d707_4_k_cu_6b6f8f114cuda3std6ranges3__45__cpo4swapE,(_ZN34_INTERNAL_5a39d707_4_k_cu_6b6f8f116thrust24THRUST_300001_SM_1000_NS8cuda_cub10par_nosyncE - _ZN34_INTERNAL_5a39d707_4_k_cu_6b6f8f114cuda3std6ranges3__45__cpo4swapE)
_ZN34_INTERNAL_5a39d707_4_k_cu_6b6f8f114cuda3std6ranges3__45__cpo4swapE:
	.zero		1
	.type		_ZN34_INTERNAL_5a39d707_4_k_cu_6b6f8f116thrust24THRUST_300001_SM_1000_NS8cuda_cub10par_nosyncE,@object
	.size		_ZN34_INTERNAL_5a39d707_4_k_cu_6b6f8f116thrust24THRUST_300001_SM_1000_NS8cuda_cub10par_nosyncE,(_ZN34_INTERNAL_5a39d707_4_k_cu_6b6f8f116thrust24THRUST_300001_SM_1000_NS12placeholders2_9E - _ZN34_INTERNAL_5a39d707_4_k_cu_6b6f8f116thrust24THRUST_300001_SM_1000_NS8cuda_cub10par_nosyncE)
_ZN34_INTERNAL_5a39d707_4_k_cu_6b6f8f116thrust24THRUST_300001_SM_1000_NS8cuda_cub10par_nosyncE:
	.zero		1
	.type		_ZN34_INTERNAL_5a39d707_4_k_cu_6b6f8f116thrust24THRUST_300001_SM_1000_NS12placeholders2_9E,@object
	.size		_ZN34_INTERNAL_5a39d707_4_k_cu_6b6f8f116thrust24THRUST_300001_SM_1000_NS12placeholders2_9E,(_ZN34_INTERNAL_5a39d707_4_k_cu_6b6f8f114cuda3std3__436_GLOBAL__N__5a39d707_4_k_cu_6b6f8f116ignoreE - _ZN34_INTERNAL_5a39d707_4_k_cu_6b6f8f116thrust24THRUST_300001_SM_1000_NS12placeholders2_9E)
_ZN34_INTERNAL_5a39d707_4_k_cu_6b6f8f116thrust24THRUST_300001_SM_1000_NS12placeholders2_9E:
	.zero		1
	.type		_ZN34_INTERNAL_5a39d707_4_k_cu_6b6f8f114cuda3std3__436_GLOBAL__N__5a39d707_4_k_cu_6b6f8f116ignoreE,@object
	.size		_ZN34_INTERNAL_5a39d707_4_k_cu_6b6f8f114cuda3std3__436_GLOBAL__N__5a39d707_4_k_cu_6b6f8f116ignoreE,(_ZN34_INTERNAL_5a39d707_4_k_cu_6b6f8f114cuda3std6ranges3__45__cpo4dataE - _ZN34_INTERNAL_5a39d707_4_k_cu_6b6f8f114cuda3std3__436_GLOBAL__N__5a39d707_4_k_cu_6b6f8f116ignoreE)
_ZN34_INTERNAL_5a39d707_4_k_cu_6b6f8f114cuda3std3__436_GLOBAL__N__5a39d707_4_k_cu_6b6f8f116ignoreE:
	.zero		1
	.type		_ZN34_INTERNAL_5a39d707_4_k_cu_6b6f8f114cuda3std6ranges3__45__cpo4dataE,@object
	.size		_ZN34_INTERNAL_5a39d707_4_k_cu_6b6f8f114cuda3std6ranges3__45__cpo4dataE,(_ZN34_INTERNAL_5a39d707_4_k_cu_6b6f8f116thrust24THRUST_300001_SM_1000_NS12placeholders2_1E - _ZN34_INTERNAL_5a39d707_4_k_cu_6b6f8f114cuda3std6ranges3__45__cpo4dataE)
_ZN34_INTERNAL_5a39d707_4_k_cu_6b6f8f114cuda3std6ranges3__45__cpo4dataE:
	.zero		1
	.type		_ZN34_INTERNAL_5a39d707_4_k_cu_6b6f8f116thrust24THRUST_300001_SM_1000_NS12placeholders2_1E,@object
	.size		_ZN34_INTERNAL_5a39d707_4_k_cu_6b6f8f116thrust24THRUST_300001_SM_1000_NS12placeholders2_1E,(_ZN34_INTERNAL_5a39d707_4_k_cu_6b6f8f114cuda3std3__45__cpo5beginE - _ZN34_INTERNAL_5a39d707_4_k_cu_6b6f8f116thrust24THRUST_300001_SM_1000_NS12placeholders2_1E)
_ZN34_INTERNAL_5a39d707_4_k_cu_6b6f8f116thrust24THRUST_300001_SM_1000_NS12placeholders2_1E:
	.zero		1
	.type		_ZN34_INTERNAL_5a39d707_4_k_cu_6b6f8f114cuda3std3__45__cpo5beginE,@object
	.size		_ZN34_INTERNAL_5a39d707_4_k_cu_6b6f8f114cuda3std3__45__cpo5beginE,(_ZN34_INTERNAL_5a39d707_4_k_cu_6b6f8f114cuda3std6ranges3__45__cpo5beginE - _ZN34_INTERNAL_5a39d707_4_k_cu_6b6f8f114cuda3std3__45__cpo5beginE)
_ZN34_INTERNAL_5a39d707_4_k_cu_6b6f8f114cuda3std3__45__cpo5beginE:
	.zero		1
	.type		_ZN34_INTERNAL_5a39d707_4_k_cu_6b6f8f114cuda3std6ranges3__45__cpo5beginE,@object
	.size		_ZN34_INTERNAL_5a39d707_4_k_cu_6b6f8f114cuda3std6ranges3__45__cpo5beginE,(_ZN34_INTERNAL_5a39d707_4_k_cu_6b6f8f116thrust24THRUST_300001_SM_1000_NS12placeholders2_5E - _ZN34_INTERNAL_5a39d707_4_k_cu_6b6f8f114cuda3std6ranges3__45__cpo5beginE)
_ZN34_INTERNAL_5a39d707_4_k_cu_6b6f8f114cuda3std6ranges3__45__cpo5beginE:
	.zero		1
	.type		_ZN34_INTERNAL_5a39d707_4_k_cu_6b6f8f116thrust24THRUST_300001_SM_1000_NS12placeholders2_5E,@object
	.size		_ZN34_INTERNAL_5a39d707_4_k_cu_6b6f8f116thrust24THRUST_300001_SM_1000_NS12placeholders2_5E,(_ZN34_INTERNAL_5a39d707_4_k_cu_6b6f8f114cuda3std3__45__cpo6rbeginE - _ZN34_INTERNAL_5a39d707_4_k_cu_6b6f8f116thrust24THRUST_300001_SM_1000_NS12placeholders2_5E)
_ZN34_INTERNAL_5a39d707_4_k_cu_6b6f8f116thrust24THRUST_300001_SM_1000_NS12placeholders2_5E:
	.zero		1
	.type		_ZN34_INTERNAL_5a39d707_4_k_cu_6b6f8f114cuda3std3__45__cpo6rbeginE,@object
	.size		_ZN34_INTERNAL_5a39d707_4_k_cu_6b6f8f114cuda3std3__45__cpo6rbeginE,(_ZN34_INTERNAL_5a39d707_4_k_cu_6b6f8f114cuda3std6ranges3__45__cpo7advanceE - _ZN34_INTERNAL_5a39d707_4_k_cu_6b6f8f114cuda3std3__45__cpo6rbeginE)
_ZN34_INTERNAL_5a39d707_4_k_cu_6b6f8f114cuda3std3__45__cpo6rbeginE:
	.zero		1
	.type		_ZN34_INTERNAL_5a39d707_4_k_cu_6b6f8f114cuda3std6ranges3__45__cpo7advanceE,@object
	.size		_ZN34_INTERNAL_5a39d707_4_k_cu_6b6f8f114cuda3std6ranges3__45__cpo7advanceE,(_ZN34_INTERNAL_5a39d707_4_k_cu_6b6f8f114cuda3std3__47nulloptE - _ZN34_INTERNAL_5a39d707_4_k_cu_6b6f8f114cuda3std6ranges3__45__cpo7advanceE)
_ZN34_INTERNAL_5a39d707_4_k_cu_6b6f8f114cuda3std6ranges3__45__cpo7advanceE:
	.zero		1
	.type		_ZN34_INTERNAL_5a39d707_4_k_cu_6b6f8f114cuda3std3__47nulloptE,@object
	.size		_ZN34_INTERNAL_5a39d707_4_k_cu_6b6f8f114cuda3std3__47nulloptE,(_ZN34_INTERNAL_5a39d707_4_k_cu_6b6f8f114cuda3std6ranges3__45__cpo8distanceE - _ZN34_INTERNAL_5a39d707_4_k_cu_6b6f8f114cuda3std3__47nulloptE)
_ZN34_INTERNAL_5a39d707_4_k_cu_6b6f8f114cuda3std3__47nulloptE:
	.zero		1
	.type		_ZN34_INTERNAL_5a39d707_4_k_cu_6b6f8f114cuda3std6ranges3__45__cpo8distanceE,@object
	.size		_ZN34_INTERNAL_5a39d707_4_k_cu_6b6f8f114cuda3std6ranges3__45__cpo8distanceE,(_ZN34_INTERNAL_5a39d707_4_k_cu_6b6f8f116thrust24THRUST_300001_SM_1000_NS12placeholders3_10E - _ZN34_INTERNAL_5a39d707_4_k_cu_6b6f8f114cuda3std6ranges3__45__cpo8distanceE)
_ZN34_INTERNAL_5a39d707_4_k_cu_6b6f8f114cuda3std6ranges3__45__cpo8distanceE:
	.zero		1
	.type		_ZN34_INTERNAL_5a39d707_4_k_cu_6b6f8f116thrust24THRUST_300001_SM_1000_NS12placeholders3_10E,@object
	.size		_ZN34_INTERNAL_5a39d707_4_k_cu_6b6f8f116thrust24THRUST_300001_SM_1000_NS12placeholders3_10E,(_ZN34_INTERNAL_5a39d707_4_k_cu_6b6f8f114cuda3std3__419piecewise_constructE - _ZN34_INTERNAL_5a39d707_4_k_cu_6b6f8f116thrust24THRUST_300001_SM_1000_NS12placeholders3_10E)
_ZN34_INTERNAL_5a39d707_4_k_cu_6b6f8f116thrust24THRUST_300001_SM_1000_NS12placeholders3_10E:
	.zero		1
	.type		_ZN34_INTERNAL_5a39d707_4_k_cu_6b6f8f114cuda3std3__419piecewise_constructE,@object
	.size		_ZN34_INTERNAL_5a39d707_4_k_cu_6b6f8f114cuda3std3__419piecewise_constructE,(_ZN34_INTERNAL_5a39d707_4_k_cu_6b6f8f114cuda3std6ranges3__45__cpo5cdataE - _ZN34_INTERNAL_5a39d707_4_k_cu_6b6f8f114cuda3std3__419piecewise_constructE)
_ZN34_INTERNAL_5a39d707_4_k_cu_6b6f8f114cuda3std3__419piecewise_constructE:
	.zero		1
	.type		_ZN34_INTERNAL_5a39d707_4_k_cu_6b6f8f114cuda3std6ranges3__45__cpo5cdataE,@object
	.size		_ZN34_INTERNAL_5a39d707_4_k_cu_6b6f8f114cuda3std6ranges3__45__cpo5cdataE,(_ZN34_INTERNAL_5a39d707_4_k_cu_6b6f8f116thrust24THRUST_300001_SM_1000_NS12placeholders2_2E - _ZN34_INTERNAL_5a39d707_4_k_cu_6b6f8f114cuda3std6ranges3__45__cpo5cdataE)
_ZN34_INTERNAL_5a39d707_4_k_cu_6b6f8f114cuda3std6ranges3__45__cpo5cdataE:
	.zero		1
	.type		_ZN34_INTERNAL_5a39d707_4_k_cu_6b6f8f116thrust24THRUST_300001_SM_1000_NS12placeholders2_2E,@object
	.size		_ZN34_INTERNAL_5a39d707_4_k_cu_6b6f8f116thrust24THRUST_300001_SM_1000_NS12placeholders2_2E,(_ZN34_INTERNAL_5a39d707_4_k_cu_6b6f8f114cuda3std3__45__cpo3endE - _ZN34_INTERNAL_5a39d707_4_k_cu_6b6f8f116thrust24THRUST_300001_SM_1000_NS12placeholders2_2E)
_ZN34_INTERNAL_5a39d707_4_k_cu_6b6f8f116thrust24THRUST_300001_SM_1000_NS12placeholders2_2E:
	.zero		1
	.type		_ZN34_INTERNAL_5a39d707_4_k_cu_6b6f8f114cuda3std3__45__cpo3endE,@object
	.size		_ZN34_INTERNAL_5a39d707_4_k_cu_6b6f8f114cuda3std3__45__cpo3endE,(_ZN34_INTERNAL_5a39d707_4_k_cu_6b6f8f114cuda3std6ranges3__45__cpo3endE - _ZN34_INTERNAL_5a39d707_4_k_cu_6b6f8f114cuda3std3__45__cpo3endE)
_ZN34_INTERNAL_5a39d707_4_k_cu_6b6f8f114cuda3std3__45__cpo3endE:
	.zero		1
	.type		_ZN34_INTERNAL_5a39d707_4_k_cu_6b6f8f114cuda3std6ranges3__45__cpo3endE,@object
	.size		_ZN34_INTERNAL_5a39d707_4_k_cu_6b6f8f114cuda3std6ranges3__45__cpo3endE,(_ZN34_INTERNAL_5a39d707_4_k_cu_6b6f8f116thrust24THRUST_300001_SM_1000_NS12placeholders2_6E - _ZN34_INTERNAL_5a39d707_4_k_cu_6b6f8f114cuda3std6ranges3__45__cpo3endE)
_ZN34_INTERNAL_5a39d707_4_k_cu_6b6f8f114cuda3std6ranges3__45__cpo3endE:
	.zero		1
	.type		_ZN34_INTERNAL_5a39d707_4_k_cu_6b6f8f116thrust24THRUST_300001_SM_1000_NS12placeholders2_6E,@object
	.size		_ZN34_INTERNAL_5a39d707_4_k_cu_6b6f8f116thrust24THRUST_300001_SM_1000_NS12placeholders2_6E,(_ZN34_INTERNAL_5a39d707_4_k_cu_6b6f8f114cuda3std3__45__cpo4rendE - _ZN34_INTERNAL_5a39d707_4_k_cu_6b6f8f116thrust24THRUST_300001_SM_1000_NS12placeholders2_6E)
_ZN34_INTERNAL_5a39d707_4_k_cu_6b6f8f116thrust24THRUST_300001_SM_1000_NS12placeholders2_6E:
	.zero		1
	.type		_ZN34_INTERNAL_5a39d707_4_k_cu_6b6f8f114cuda3std3__45__cpo4rendE,@object
	.size		_ZN34_INTERNAL_5a39d707_4_k_cu_6b6f8f114cuda3std3__45__cpo4rendE,(_ZN34_INTERNAL_5a39d707_4_k_cu_6b6f8f114cuda3std6ranges3__45__cpo9iter_swapE - _ZN34_INTERNAL_5a39d707_4_k_cu_6b6f8f114cuda3std3__45__cpo4rendE)
_ZN34_INTERNAL_5a39d707_4_k_cu_6b6f8f114cuda3std3__45__cpo4rendE:
	.zero		1
	.type		_ZN34_INTERNAL_5a39d707_4_k_cu_6b6f8f114cuda3std6ranges3__45__cpo9iter_swapE,@object
	.size		_ZN34_INTERNAL_5a39d707_4_k_cu_6b6f8f114cuda3std6ranges3__45__cpo9iter_swapE,(_ZN34_INTERNAL_5a39d707_4_k_cu_6b6f8f114cuda3std3__48unexpectE - _ZN34_INTERNAL_5a39d707_4_k_cu_6b6f8f114cuda3std6ranges3__45__cpo9iter_swapE)
_ZN34_INTERNAL_5a39d707_4_k_cu_6b6f8f114cuda3std6ranges3__45__cpo9iter_swapE:
	.zero		1
	.type		_ZN34_INTERNAL_5a39d707_4_k_cu_6b6f8f114cuda3std3__48unexpectE,@object
	.size		_ZN34_INTERNAL_5a39d707_4_k_cu_6b6f8f114cuda3std3__48unexpectE,(_ZN34_INTERNAL_5a39d707_4_k_cu_6b6f8f116thrust24THRUST_300001_SM_1000_NS8cuda_cub3parE - _ZN34_INTERNAL_5a39d707_4_k_cu_6b6f8f114cuda3std3__48unexpectE)
_ZN34_INTERNAL_5a39d707_4_k_cu_6b6f8f114cuda3std3__48unexpectE:
	.zero		1
	.type		_ZN34_INTERNAL_5a39d707_4_k_cu_6b6f8f116thrust24THRUST_300001_SM_1000_NS8cuda_cub3parE,@object
	.size		_ZN34_INTERNAL_5a39d707_4_k_cu_6b6f8f116thrust24THRUST_300001_SM_1000_NS8cuda_cub3parE,(_ZN34_INTERNAL_5a39d707_4_k_cu_6b6f8f116thrust24THRUST_300001_SM_1000_NS12placeholders2_4E - _ZN34_INTERNAL_5a39d707_4_k_cu_6b6f8f116thrust24THRUST_300001_SM_1000_NS8cuda_cub3parE)
_ZN34_INTERNAL_5a39d707_4_k_cu_6b6f8f116thrust24THRUST_300001_SM_1000_NS8cuda_cub3parE:
	.zero		1
	.type		_ZN34_INTERNAL_5a39d707_4_k_cu_6b6f8f116thrust24THRUST_300001_SM_1000_NS12placeholders2_4E,@object
	.size		_ZN34_INTERNAL_5a39d707_4_k_cu_6b6f8f116thrust24THRUST_300001_SM_1000_NS12placeholders2_4E,(_ZN34_INTERNAL_5a39d707_4_k_cu_6b6f8f114cuda3std3__45__cpo4cendE - _ZN34_INTERNAL_5a39d707_4_k_cu_6b6f8f116thrust24THRUST_300001_SM_1000_NS12placeholders2_4E)
_ZN34_INTERNAL_5a39d707_4_k_cu_6b6f8f116thrust24THRUST_300001_SM_1000_NS12placeholders2_4E:
	.zero		1
	.type		_ZN34_INTERNAL_5a39d707_4_k_cu_6b6f8f114cuda3std3__45__cpo4cendE,@object
	.size		_ZN34_INTERNAL_5a39d707_4_k_cu_6b6f8f114cuda3std3__45__cpo4cendE,(_ZN34_INTERNAL_5a39d707_4_k_cu_6b6f8f114cuda3std6ranges3__45__cpo4cendE - _ZN34_INTERNAL_5a39d707_4_k_cu_6b6f8f114cuda3std3__45__cpo4cendE)
_ZN34_INTERNAL_5a39d707_4_k_cu_6b6f8f114cuda3std3__45__cpo4cendE:
	.zero		1
	.type		_ZN34_INTERNAL_5a39d707_4_k_cu_6b6f8f114cuda3std6ranges3__45__cpo4cendE,@object
	.size		_ZN34_INTERNAL_5a39d707_4_k_cu_6b6f8f114cuda3std6ranges3__45__cpo4cendE,(_ZN34_INTERNAL_5a39d707_4_k_cu_6b6f8f114cuda3std3__420unreachable_sentinelE - _ZN34_INTERNAL_5a39d707_4_k_cu_6b6f8f114cuda3std6ranges3__45__cpo4cendE)
_ZN34_INTERNAL_5a39d707_4_k_cu_6b6f8f114cuda3std6ranges3__45__cpo4cendE:
	.zero		1
	.type		_ZN34_INTERNAL_5a39d707_4_k_cu_6b6f8f114cuda3std3__420unreachable_sentinelE,@object
	.size		_ZN34_INTERNAL_5a39d707_4_k_cu_6b6f8f114cuda3std3__420unreachable_sentinelE,(_ZN34_INTERNAL_5a39d707_4_k_cu_6b6f8f114cuda3std6ranges3__45__cpo5ssizeE - _ZN34_INTERNAL_5a39d707_4_k_cu_6b6f8f114cuda3std3__420unreachable_sentinelE)
_ZN34_INTERNAL_5a39d707_4_k_cu_6b6f8f114cuda3std3__420unreachable_sentinelE:
	.zero		1
	.type		_ZN34_INTERNAL_5a39d707_4_k_cu_6b6f8f114cuda3std6ranges3__45__cpo5ssizeE,@object
	.size		_ZN34_INTERNAL_5a39d707_4_k_cu_6b6f8f114cuda3std6ranges3__45__cpo5ssizeE,(_ZN34_INTERNAL_5a39d707_4_k_cu_6b6f8f116thrust24THRUST_300001_SM_1000_NS12placeholders2_8E - _ZN34_INTERNAL_5a39d707_4_k_cu_6b6f8f114cuda3std6ranges3__45__cpo5ssizeE)
_ZN34_INTERNAL_5a39d707_4_k_cu_6b6f8f114cuda3std6ranges3__45__cpo5ssizeE:
	.zero		1
	.type		_ZN34_INTERNAL_5a39d707_4_k_cu_6b6f8f116thrust24THRUST_300001_SM_1000_NS12placeholders2_8E,@object
	.size		_ZN34_INTERNAL_5a39d707_4_k_cu_6b6f8f116thrust24THRUST_300001_SM_1000_NS12placeholders2_8E,(_ZN34_INTERNAL_5a39d707_4_k_cu_6b6f8f114cuda3std3__45__cpo5crendE - _ZN34_INTERNAL_5a39d707_4_k_cu_6b6f8f116thrust24THRUST_300001_SM_1000_NS12placeholders2_8E)
_ZN34_INTERNAL_5a39d707_4_k_cu_6b6f8f116thrust24THRUST_300001_SM_1000_NS12placeholders2_8E:
	.zero		1
	.type		_ZN34_INTERNAL_5a39d707_4_k_cu_6b6f8f114cuda3std3__45__cpo5crendE,@object
	.size		_ZN34_INTERNAL_5a39d707_4_k_cu_6b6f8f114cuda3std3__45__cpo5crendE,(_ZN34_INTERNAL_5a39d707_4_k_cu_6b6f8f114cuda3std6ranges3__45__cpo4prevE - _ZN34_INTERNAL_5a39d707_4_k_cu_6b6f8f114cuda3std3__45__cpo5crendE)
_ZN34_INTERNAL_5a39d707_4_k_cu_6b6f8f114cuda3std3__45__cpo5crendE:
	.zero		1
	.type		_ZN34_INTERNAL_5a39d707_4_k_cu_6b6f8f114cuda3std6ranges3__45__cpo4prevE,@object
	.size		_ZN34_INTERNAL_5a39d707_4_k_cu_6b6f8f114cuda3std6ranges3__45__cpo4prevE,(_ZN34_INTERNAL_5a39d707_4_k_cu_6b6f8f114cuda3std6ranges3__45__cpo9iter_moveE - _ZN34_INTERNAL_5a39d707_4_k_cu_6b6f8f114cuda3std6ranges3__45__cpo4prevE)
_ZN34_INTERNAL_5a39d707_4_k_cu_6b6f8f114cuda3std6ranges3__45__cpo4prevE:
	.zero		1
	.type		_ZN34_INTERNAL_5a39d707_4_k_cu_6b6f8f114cuda3std6ranges3__45__cpo9iter_moveE,@object
	.size		_ZN34_INTERNAL_5a39d707_4_k_cu_6b6f8f114cuda3std6ranges3__45__cpo9iter_moveE,(_ZN34_INTERNAL_5a39d707_4_k_cu_6b6f8f116thrust24THRUST_300001_SM_1000_NS6system6detail10sequential3seqE - _ZN34_INTERNAL_5a39d707_4_k_cu_6b6f8f114cuda3std6ranges3__45__cpo9iter_moveE)
_ZN34_INTERNAL_5a39d707_4_k_cu_6b6f8f114cuda3std6ranges3__45__cpo9iter_moveE:
	.zero		1
	.type		_ZN34_INTERNAL_5a39d707_4_k_cu_6b6f8f116thrust24THRUST_300001_SM_1000_NS6system6detail10sequential3seqE,@object
	.size		_ZN34_INTERNAL_5a39d707_4_k_cu_6b6f8f116thrust24THRUST_300001_SM_1000_NS6system6detail10sequential3seqE,(.L_31 - _ZN34_INTERNAL_5a39d707_4_k_cu_6b6f8f116thrust24THRUST_300001_SM_1000_NS6system6detail10sequential3seqE)
_ZN34_INTERNAL_5a39d707_4_k_cu_6b6f8f116thrust24THRUST_300001_SM_1000_NS6system6detail10sequential3seqE:
	.zero		1
.L_31:


//--------------------- .nv.constant0._ZN3cub18CUB_300001_SM_10006detail8for_each13static_kernelINS2_12policy_hub_t12policy_500_tEmN6thrust24THRUST_300001_SM_1000_NS8cuda_cub20__uninitialized_fill7functorINS7_10device_ptrIdEEdEEEEvT0_T1_ --------------------------
	.section	.nv.constant0._ZN3cub18CUB_300001_SM_10006detail8for_each13static_kernelINS2_12policy_hub_t12policy_500_tEmN6thrust24THRUST_300001_SM_1000_NS8cuda_cub20__uninitialized_fill7functorINS7_10device_ptrIdEEdEEEEvT0_T1_,"a",@progbits
	.sectionflags	@""
	.align	4
.nv.constant0._ZN3cub18CUB_300001_SM_10006detail8for_each13static_kernelINS2_12policy_hub_t12policy_500_tEmN6thrust24THRUST_300001_SM_1000_NS8cuda_cub20__uninitialized_fill7functorINS7_10device_ptrIdEEdEEEEvT0_T1_:
	.zero		920


//--------------------- .nv.constant0._ZN3cub18CUB_300001_SM_10006detail11EmptyKernelIvEEvv --------------------------
	.section	.nv.constant0._ZN3cub18CUB_300001_SM_10006detail11EmptyKernelIvEEvv,"a",@progbits
	.sectionflags	@""
	.align	4
.nv.constant0._ZN3cub18CUB_300001_SM_10006detail11EmptyKernelIvEEvv:
	.zero		896


//--------------------- .nv.constant0._Z9matrixMulPdS_S_ii --------------------------
	.section	.nv.constant0._Z9matrixMulPdS_S_ii,"a",@progbits
	.sectionflags	@""
	.align	4
.nv.constant0._Z9matrixMulPdS_S_ii:
	.zero		928


//--------------------- .nv.constant0._Z12performMultsPdS_ii --------------------------
	.section	.nv.constant0._Z12performMultsPdS_ii,"a",@progbits
	.sectionflags	@""
	.align	4
.nv.constant0._Z12performMultsPdS_ii:
	.zero		920


//--------------------- SYMBOLS --------------------------

	.type		.nv.reservedSmem.offset0,@object
	.size		.nv.reservedSmem.offset0,0x4
